	.target	sm_100a

	.elftype	@"ET_EXEC"


//--------------------- .note.nv.tkinfo           --------------------------
	.section	.note.nv.tkinfo,"",@"SHT_NOTE"
	.sectionflags	@"SHF_NOTE_NV_TKINFO"
	.tkinfo
        /*0018*/ 	.word	0x00000081
        /*0030*/ 	.string	""
        /*0030*/ 	.string	"ptxas-blackwell"
        /*0030*/ 	.string	"Cuda compilation tools, release 12.9, V12.9.86"
        /*0030*/ 	.string	"Build cuda_12.9.r12.9/compiler.36037853_0"
        /*0030*/ 	.string	"-v  -suppress-debug-info  -lineinfo  -arch sm_100a "



//--------------------- .note.nv.cuver            --------------------------
	.section	.note.nv.cuver,"",@"SHT_NOTE"
	.sectionflags	@"SHF_NOTE_NV_CUVER"
        /*0018*/ 	.short	0x0001
        /*001a*/ 	.short	0x0064
        /*001c*/ 	.short	0x0001
        /*001e*/ 	.short	0x0000
        /*0020*/ 	.short	0x0001
        /*0022*/ 	.short	0x0000


//--------------------- .nv.info                  --------------------------
	.section	.nv.info,"",@"SHT_CUDA_INFO"
	.align	4


	//----- nvinfo : EIATTR_REGCOUNT
	.align		4
        /*0000*/ 	.byte	0x04, 0x2f
        /*0002*/ 	.short	(.L_4 - .L_3)
	.align		4
.L_3:
        /*0004*/ 	.word	index@(gluon_mma)
        /*0008*/ 	.word	0x0000003f


	//----- nvinfo : EIATTR_FRAME_SIZE
	.align		4
.L_4:
        /*000c*/ 	.byte	0x04, 0x11
        /*000e*/ 	.short	(.L_6 - .L_5)
	.align		4
.L_5:
        /*0010*/ 	.word	index@($__internal_2_$__cuda_sm10x_tcgen05_guardrail_trap_unallocated_columns_being_dealloced)
        /*0014*/ 	.word	0x00000000


	//----- nvinfo : EIATTR_FRAME_SIZE
	.align		4
.L_6:
        /*0018*/ 	.byte	0x04, 0x11
        /*001a*/ 	.short	(.L_8 - .L_7)
	.align		4
.L_7:
        /*001c*/ 	.word	index@($__internal_1_$__cuda_sm10x_tcgen05_guardrail_trap_phase_invalid_during_alloc)
        /*0020*/ 	.word	0x00000000


	//----- nvinfo : EIATTR_FRAME_SIZE
	.align		4
.L_8:
        /*0024*/ 	.byte	0x04, 0x11
        /*0026*/ 	.short	(.L_10 - .L_9)
	.align		4
.L_9:
        /*0028*/ 	.word	index@($__internal_0_$__cuda_sm10x_tcgen05_guardrail_trap_col_being_dealloced_not_returned_by_alloc)
        /*002c*/ 	.word	0x00000000


	//----- nvinfo : EIATTR_FRAME_SIZE
	.align		4
.L_10:
        /*0030*/ 	.byte	0x04, 0x11
        /*0032*/ 	.short	(.L_12 - .L_11)
	.align		4
.L_11:
        /*0034*/ 	.word	index@(gluon_mma)
        /*0038*/ 	.word	0x00000000


	//----- nvinfo : EIATTR_MIN_STACK_SIZE
	.align		4
.L_12:
        /*003c*/ 	.byte	0x04, 0x12
        /*003e*/ 	.short	(.L_14 - .L_13)
	.align		4
.L_13:
        /*0040*/ 	.word	index@(gluon_mma)
        /*0044*/ 	.word	0x00000000
.L_14:


//--------------------- .nv.info.gluon_mma        --------------------------
	.section	.nv.info.gluon_mma,"",@"SHT_CUDA_INFO"
	.sectionflags	@""
	.align	4


	//----- nvinfo : EIATTR_CUDA_API_VERSION
	.align		4
        /*0000*/ 	.byte	0x04, 0x37
        /*0002*/ 	.short	(.L_16 - .L_15)
.L_15:
        /*0004*/ 	.word	0x00000081


	//----- nvinfo : EIATTR_KPARAM_INFO
	.align		4
.L_16:
        /*0008*/ 	.byte	0x04, 0x17
        /*000a*/ 	.short	(.L_18 - .L_17)
.L_17:
        /*000c*/ 	.word	0x00000000
        /*0010*/ 	.short	0x0004
        /*0012*/ 	.short	0x0020
        /*0014*/ 	.byte	0x00, 0xf4, 0x21, 0x00


	//----- nvinfo : EIATTR_KPARAM_INFO
	.align		4
.L_18:
        /*0018*/ 	.byte	0x04, 0x17
        /*001a*/ 	.short	(.L_20 - .L_19)
.L_19:
        /*001c*/ 	.word	0x00000000
        /*0020*/ 	.short	0x0003
        /*0022*/ 	.short	0x0018
        /*0024*/ 	.byte	0x00, 0xf4, 0x21, 0x00


	//----- nvinfo : EIATTR_KPARAM_INFO
	.align		4
.L_20:
        /*0028*/ 	.byte	0x04, 0x17
        /*002a*/ 	.short	(.L_22 - .L_21)
.L_21:
        /*002c*/ 	.word	0x00000000
        /*0030*/ 	.short	0x0002
        /*0032*/ 	.short	0x0010
        /*0034*/ 	.byte	0x00, 0xf4, 0x21, 0x00


	//----- nvinfo : EIATTR_KPARAM_INFO
	.align		4
.L_22:
        /*0038*/ 	.byte	0x04, 0x17
        /*003a*/ 	.short	(.L_24 - .L_23)
.L_23:
        /*003c*/ 	.word	0x00000000
        /*0040*/ 	.short	0x0001
        /*0042*/ 	.short	0x0008
        /*0044*/ 	.byte	0x00, 0xf4, 0x21, 0x00


	//----- nvinfo : EIATTR_KPARAM_INFO
	.align		4
.L_24:
        /*0048*/ 	.byte	0x04, 0x17
        /*004a*/ 	.short	(.L_26 - .L_25)
.L_25:
        /*004c*/ 	.word	0x00000000
        /*0050*/ 	.short	0x0000
        /*0052*/ 	.short	0x0000
        /*0054*/ 	.byte	0x00, 0xf4, 0x21, 0x00


	//----- nvinfo : EIATTR_AT_ENTRY_FRAGMENTS
	.align		4
.L_26:
        /*0058*/ 	.byte	0x04, 0x4f
        /*005a*/ 	.short	(.L_28 - .L_27)


	//   ....[0]....
.L_27:
        /*005c*/ 	.word	0x00000004


	//----- nvinfo : EIATTR_RESERVED_SMEM_USED
	.align		4
.L_28:
        /*0060*/ 	.byte	0x01, 0x41
	.zero		2


	//----- nvinfo : EIATTR_SPARSE_MMA_MASK
	.align		4
        /*0064*/ 	.byte	0x03, 0x50
        /*0066*/ 	.short	0x0000


	//----- nvinfo : EIATTR_TCGEN05_1CTA_USED
	.align		4
        /*0068*/ 	.byte	0x01, 0x51
	.zero		2


	//----- nvinfo : EIATTR_MAXREG_COUNT
	.align		4
        /*006c*/ 	.byte	0x03, 0x1b
        /*006e*/ 	.short	0x00ff


	//----- nvinfo : EIATTR_NUM_BARRIERS
	.align		4
        /*0070*/ 	.byte	0x02, 0x4c
        /*0072*/ 	.byte	0x01
	.zero		1


	//----- nvinfo : EIATTR_INT_WARP_WIDE_INSTR_OFFSETS
	.align		4
        /*0074*/ 	.byte	0x04, 0x31
        /*0076*/ 	.short	(.L_30 - .L_29)


	//   ....[0]....
.L_29:
        /*0078*/ 	.word	0x00000ca0


	//   ....[1]....
        /*007c*/ 	.word	0x00000cb0


	//   ....[2]....
        /*0080*/ 	.word	0x00001080


	//   ....[3]....
        /*0084*/ 	.word	0x00001090


	//   ....[4]....
        /*0088*/ 	.word	0x00001c30


	//   ....[5]....
        /*008c*/ 	.word	0x00001c80


	//----- nvinfo : EIATTR_COOP_GROUP_MASK_REGIDS
	.align		4
.L_30:
        /*0090*/ 	.byte	0x04, 0x29
        /*0092*/ 	.short	(.L_32 - .L_31)


	//   ....[0]....
.L_31:
        /*0094*/ 	.word	0xffffffff


	//   ....[1]....
        /*0098*/ 	.word	0xffffffff


	//   ....[2]....
        /*009c*/ 	.word	0xffffffff


	//   ....[3]....
        /*00a0*/ 	.word	0xffffffff


	//----- nvinfo : EIATTR_COOP_GROUP_INSTR_OFFSETS
	.align		4
.L_32:
        /*00a4*/ 	.byte	0x04, 0x28
        /*00a6*/ 	.short	(.L_34 - .L_33)


	//   ....[0]....
.L_33:
        /*00a8*/ 	.word	0x00000050


	//   ....[1]....
        /*00ac*/ 	.word	0x00000310


	//   ....[2]....
        /*00b0*/ 	.word	0x00001ac0


	//   ....[3]....
        /*00b4*/ 	.word	0x00001d30


	//----- nvinfo : EIATTR_VRC_CTA_INIT_COUNT
	.align		4
.L_34:
        /*00b8*/ 	.byte	0x02, 0x4a
        /*00ba*/ 	.byte	0x80
	.zero		1


	//----- nvinfo : EIATTR_MBARRIER_INSTR_OFFSETS
	.align		4
        /*00bc*/ 	.byte	0x04, 0x39
        /*00be*/ 	.short	(.L_36 - .L_35)


	//   ....[0]....
.L_35:
        /*00c0*/ 	.word	0x00000eb0
        /*00c4*/ 	.word	0x000000ff
        /*00c8*/ 	.word	0x00003000
        /*00cc*/ 	.short	0x0100
        /*00ce*/ 	.byte	0x0e
	.zero		1


	//   ....[1]....
        /*00d0*/ 	.word	0x00001120
        /*00d4*/ 	.word	0x000000ff
        /*00d8*/ 	.word	0x00003000
        /*00dc*/ 	.short	0x010a
        /*00de*/ 	.byte	0x0e
	.zero		1


	//   ....[2]....
        /*00e0*/ 	.word	0x00001270
        /*00e4*/ 	.word	0x000000ff
        /*00e8*/ 	.word	0x00003000
        /*00ec*/ 	.short	0x0108
        /*00ee*/ 	.byte	0x0e
	.zero		1


	//   ....[3]....
        /*00f0*/ 	.word	0x00001d50
        /*00f4*/ 	.word	0x000000ff
        /*00f8*/ 	.word	0x00003000
        /*00fc*/ 	.short	0x010a
        /*00fe*/ 	.byte	0x0e
	.zero		1


	//----- nvinfo : EIATTR_NUM_MBARRIERS
	.align		4
.L_36:
        /*0100*/ 	.byte	0x03, 0x38
        /*0102*/ 	.short	0x0001


	//----- nvinfo : EIATTR_EXIT_INSTR_OFFSETS
	.align		4
        /*0104*/ 	.byte	0x04, 0x1c
        /*0106*/ 	.short	(.L_38 - .L_37)


	//   ....[0]....
.L_37:
        /*0108*/ 	.word	0x00001d40


	//----- nvinfo : EIATTR_REQNTID
	.align		4
.L_38:
        /*010c*/ 	.byte	0x04, 0x10
        /*010e*/ 	.short	(.L_40 - .L_39)
.L_39:
        /*0110*/ 	.word	0x00000100
        /*0114*/ 	.word	0x00000001
        /*0118*/ 	.word	0x00000001


	//----- nvinfo : EIATTR_CRS_STACK_SIZE
	.align		4
.L_40:
        /*011c*/ 	.byte	0x04, 0x1e
        /*011e*/ 	.short	(.L_42 - .L_41)
.L_41:
        /*0120*/ 	.word	0x00000000


	//----- nvinfo : EIATTR_CBANK_PARAM_SIZE
	.align		4
.L_42:
        /*0124*/ 	.byte	0x03, 0x19
        /*0126*/ 	.short	0x0028


	//----- nvinfo : EIATTR_PARAM_CBANK
	.align		4
        /*0128*/ 	.byte	0x04, 0x0a
        /*012a*/ 	.short	(.L_44 - .L_43)
	.align		4
.L_43:
        /*012c*/ 	.word	index@(.nv.constant0.gluon_mma)
        /*0130*/ 	.short	0x0380
        /*0132*/ 	.short	0x0028


	//----- nvinfo : EIATTR_SW_WAR
	.align		4
.L_44:
        /*0134*/ 	.byte	0x04, 0x36
        /*0136*/ 	.short	(.L_46 - .L_45)
.L_45:
        /*0138*/ 	.word	0x00000008
.L_46:


//--------------------- .nv.compat                --------------------------
	.section	.nv.compat,"",@"SHT_CUDA_COMPAT_INFO"
	.align	4
        /*0000*/ 	.byte	0x02, 0x02, 0x02, 0x00, 0x02, 0x05, 0x05, 0x00, 0x02, 0x03, 0x00, 0x00, 0x02, 0x06, 0x01, 0x00


//--------------------- .nv.callgraph             --------------------------
	.section	.nv.callgraph,"",@"SHT_CUDA_CALLGRAPH"
	.align	4
	.sectionentsize	8
	.align		4
        /*0000*/ 	.word	0x00000000
	.align		4
        /*0004*/ 	.word	0xffffffff
	.align		4
        /*0008*/ 	.word	0x00000000
	.align		4
        /*000c*/ 	.word	0xfffffffe
	.align		4
        /*0010*/ 	.word	0x00000000
	.align		4
        /*0014*/ 	.word	0xfffffffd
	.align		4
        /*0018*/ 	.word	0x00000000
	.align		4
        /*001c*/ 	.word	0xfffffffc


//--------------------- .text.gluon_mma           --------------------------
	.section	.text.gluon_mma,"ax",@progbits
	.align	128
        .global         gluon_mma
        .type           gluon_mma,@function
        .size           gluon_mma,(.L_x_15 - gluon_mma)
        .other          gluon_mma,@"STO_CUDA_ENTRY STV_DEFAULT"
gluon_mma:
.text.gluon_mma:
[----:B------:R-:W0:Y:S01]  /*0000*/  LDC R1, c[0x0][0x37c] ;  /* 0x0000df00ff017b82 */ /* 0x000e220000000800 */
[----:B------:R-:W1:Y:S02]  /*0010*/  S2R R47, SR_TID.X ;  /* 0x00000000002f7919 */ /* 0x000e640000002100 */
[----:B-1----:R-:W-:-:S13]  /*0020*/  ISETP.GE.U32.AND P1, PT, R47, 0x20, PT ;  /* 0x000000202f00780c */ /* 0x002fda0003f26070 */
[----:B------:R-:W-:Y:S05]  /*0030*/  @P1 BRA `(.L_x_0) ;  /* 0x0000000000b81947 */ /* 0x000fea0003800000 */
[----:B------:R-:W1:Y:S01]  /*0040*/  S2UR UR6, SR_CgaCtaId ;  /* 0x00000000000679c3 */ /* 0x000e620000008800 */
[----:B------:R-:W-:Y:S01]  /*0050*/  NOP ;  /* 0x0000000000007918 */ /* 0x000fe20000000000 */
[----:B------:R-:W-:Y:S02]  /*0060*/  UMOV UR4, 0x40 ;  /* 0x0000004000047882 */ /* 0x000fe40000000000 */
[----:B-1----:R-:W-:-:S09]  /*0070*/  ULEA UR4, UR6, UR4, 0x18 ;  /* 0x0000000406047291 */ /* 0x002fd2000f8ec0ff */
[----:B------:R-:W1:Y:S01]  /*0080*/  LDS.U8 R0, [UR4] ;  /* 0x00000004ff007984 */ /* 0x000e620008000000 */
[----:B------:R-:W-:Y:S02]  /*0090*/  UMOV UR4, 0x400 ;  /* 0x0000040000047882 */ /* 0x000fe40000000000 */
[----:B------:R-:W-:Y:S01]  /*00a0*/  ULEA UR4, UR6, UR4, 0x18 ;  /* 0x0000000406047291 */ /* 0x000fe2000f8ec0ff */
[----:B-1----:R-:W-:-:S13]  /*00b0*/  ISETP.NE.AND P0, PT, R0, RZ, PT ;  /* 0x000000ff0000720c */ /* 0x002fda0003f05270 */
[----:B------:R-:W-:Y:S05]  /*00c0*/  @P0 BRA `(.L_x_1) ;  /* 0x00000000007c0947 */ /* 0x000fea0003800000 */
[----:B------:R-:W-:-:S13]  /*00d0*/  ELECT P0, URZ, PT ;  /* 0x0000000000ff782f */ /* 0x000fda0003800000 */
[----:B------:R-:W-:Y:S05]  /*00e0*/  @!P0 BRA `(.L_x_2) ;  /* 0x0000000000848947 */ /* 0x000fea0003800000 */
[----:B------:R-:W-:Y:S01]  /*00f0*/  UMOV UR5, 0x2 ;  /* 0x0000000200057882 */ /* 0x000fe20000000000 */
[----:B------:R-:W-:Y:S02]  /*0100*/  IMAD.MOV.U32 R4, RZ, RZ, 0x1 ;  /* 0x00000001ff047424 */ /* 0x000fe400078e00ff */
[----:B------:R-:W-:Y:S02]  /*0110*/  IMAD.MOV.U32 R5, RZ, RZ, 0x3 ;  /* 0x00000003ff057424 */ /* 0x000fe400078e00ff */
[----:B------:R-:W-:Y:S04]  /*0120*/  DEPBAR.LE SB1, 0x36 ;  /* 0x00009d800000791a */ /* 0x000fe80000000000 */
[----:B------:R-:W1:Y:S02]  /*0130*/  UTCATOMSWS.FIND_AND_SET.ALIGN UP0, UR5, UR5 ;  /* 0x00000005000575e3 */ /* 0x000e640008000800 */
[----:B-1----:R-:W-:-:S04]  /*0140*/  PLOP3.LUT P0, PT, PT, PT, UP0, 0x80, 0x8 ;  /* 0x000000000008781c */ /* 0x002fc80003f0f008 */
[----:B------:R-:W-:-:S04]  /*0150*/  SEL R0, RZ, 0xffffffff, !P0 ;  /* 0xffffffffff007807 */ /* 0x000fc80004000000 */
[----:B------:R-:W-:Y:S01]  /*0160*/  ISETP.NE.AND P0, PT, R0, RZ, PT ;  /* 0x000000ff0000720c */ /* 0x000fe20003f05270 */
[----:B------:R-:W-:-:S12]  /*0170*/  IMAD.U32 R0, RZ, RZ, UR5 ;  /* 0x00000005ff007e24 */ /* 0x000fd8000f8e00ff */
[----:B------:R-:W-:Y:S05]  /*0180*/  @P0 BRA `(.L_x_3) ;  /* 0x0000000000240947 */ /* 0x000fea0003800000 */
.L_x_4:
[----:B------:R-:W-:Y:S05]  /*0190*/  NANOSLEEP 0x64 ;  /* 0x000000640000795d */ /* 0x000fea0003800000 */
[----:B------:R-:W-:-:S05]  /*01a0*/  UMOV UR5, 0x2 ;  /* 0x0000000200057882 */ /* 0x000fca0000000000 */
[----:B------:R-:W-:Y:S04]  /*01b0*/  DEPBAR.LE SB1, 0x36 ;  /* 0x00009d800000791a */ /* 0x000fe80000000000 */
[----:B------:R-:W1:Y:S02]  /*01c0*/  UTCATOMSWS.FIND_AND_SET.ALIGN UP0, UR5, UR5 ;  /* 0x00000005000575e3 */ /* 0x000e640008000800 */
[----:B-1----:R-:W-:-:S04]  /*01d0*/  PLOP3.LUT P0, PT, PT, PT, UP0, 0x80, 0x8 ;  /* 0x000000000008781c */ /* 0x002fc80003f0f008 */
[----:B------:R-:W-:-:S04]  /*01e0*/  SEL R0, RZ, 0xffffffff, !P0 ;  /* 0xffffffffff007807 */ /* 0x000fc80004000000 */
[----:B------:R-:W-:Y:S01]  /*01f0*/  ISETP.NE.AND P0, PT, R0, RZ, PT ;  /* 0x000000ff0000720c */ /* 0x000fe20003f05270 */
[----:B------:R-:W-:-:S12]  /*0200*/  IMAD.U32 R0, RZ, RZ, UR5 ;  /* 0x00000005ff007e24 */ /* 0x000fd8000f8e00ff */
[----:B------:R-:W-:Y:S05]  /*0210*/  @!P0 BRA `(.L_x_4) ;  /* 0xfffffffc00dc8947 */ /* 0x000fea000383ffff */
.L_x_3:
[C---:B------:R-:W-:Y:S01]  /*0220*/  VIADD R3, R0.reuse, 0x10 ;  /* 0x0000001000037836 */ /* 0x040fe20000000000 */
[----:B------:R-:W-:Y:S01]  /*0230*/  UMOV UR5, 0x50 ;  /* 0x0000005000057882 */ /* 0x000fe20000000000 */
[----:B------:R-:W-:Y:S01]  /*0240*/  SHF.L.U32 R2, R5, R0, RZ ;  /* 0x0000000005027219 */ /* 0x000fe200000006ff */
[----:B------:R-:W-:Y:S01]  /*0250*/  ULEA UR5, UR6, UR5, 0x18 ;  /* 0x0000000506057291 */ /* 0x000fe2000f8ec0ff */
[----:B------:R-:W-:Y:S01]  /*0260*/  IMAD.SHL.U32 R0, R0, 0x20, RZ ;  /* 0x0000002000007824 */ /* 0x000fe200078e00ff */
[----:B------:R-:W-:-:S04]  /*0270*/  SHF.L.U32 R3, R4, R3, RZ ;  /* 0x0000000304037219 */ /* 0x000fc800000006ff */
[----:B------:R-:W-:-:S05]  /*0280*/  LOP3.LUT R2, R3, R2, RZ, 0xfc, !PT ;  /* 0x0000000203027212 */ /* 0x000fca00078efcff */
[----:B------:R1:W-:Y:S04]  /*0290*/  ATOMS.OR RZ, [UR5], R2 ;  /* 0x00000002ffff798c */ /* 0x0003e8000b000005 */
[----:B------:R1:W-:Y:S01]  /*02a0*/  STS [UR4], R0 ;  /* 0x00000000ff007988 */ /* 0x0003e20008000804 */
[----:B------:R-:W-:Y:S05]  /*02b0*/  BRA `(.L_x_2) ;  /* 0x0000000000107947 */ /* 0x000fea0003800000 */
.L_x_1:
[----:B------:R-:W-:Y:S01]  /*02c0*/  IMAD.MOV.U32 R0, RZ, RZ, -0x1 ;  /* 0xffffffffff007424 */ /* 0x000fe200078e00ff */
[----:B------:R-:W-:-:S04]  /*02d0*/  MOV R2, 0x300 ;  /* 0x0000030000027802 */ /* 0x000fc80000000f00 */
[----:B------:R1:W-:Y:S03]  /*02e0*/  STS [UR4], R0 ;  /* 0x00000000ff007988 */ /* 0x0003e60008000804 */
[----:B01----:R-:W-:Y:S05]  /*02f0*/  CALL.REL.NOINC `($__internal_1_$__cuda_sm10x_tcgen05_guardrail_trap_phase_invalid_during_alloc) ;  /* 0x0000001800ac7944 */ /* 0x003fea0003c00000 */
.L_x_2:
[----:B------:R-:W-:Y:S05]  /*0300*/  WARPSYNC.ALL ;  /* 0x0000000000007948 */ /* 0x000fea0003800000 */
[----:B------:R-:W-:Y:S01]  /*0310*/  NOP ;  /* 0x0000000000007918 */ /* 0x000fe20000000000 */
.L_x_0:
[----:B------:R-:W2:Y:S01]  /*0320*/  LDC.64 R26, c[0x0][0x380] ;  /* 0x0000e000ff1a7b82 */ /* 0x000ea20000000a00 */
[----:B------:R-:W-:Y:S01]  /*0330*/  SHF.R.U32.HI R46, RZ, 0x5, R47 ;  /* 0x00000005ff2e7819 */ /* 0x000fe2000001162f */
[----:B------:R-:W-:Y:S01]  /*0340*/  UMOV UR4, 0x400 ;  /* 0x0000040000047882 */ /* 0x000fe20000000000 */
[C---:B------:R-:W-:Y:S01]  /*0350*/  LOP3.LUT R48, R47.reuse, 0xe0, RZ, 0xc0, !PT ;  /* 0x000000e02f307812 */ /* 0x040fe200078ec0ff */
[----:B------:R-:W3:Y:S01]  /*0360*/  LDCU.64 UR16, c[0x0][0x358] ;  /* 0x00006b00ff1077ac */ /* 0x000ee20008000a00 */
[----:B------:R-:W-:Y:S02]  /*0370*/  SGXT.U32 R46, R46, 0x3 ;  /* 0x000000032e2e781a */ /* 0x000fe40000000000 */
[----:B-1----:R-:W-:Y:S01]  /*0380*/  LOP3.LUT R0, R47, 0x1f, RZ, 0xc0, !PT ;  /* 0x0000001f2f007812 */ /* 0x002fe200078ec0ff */
[----:B------:R-:W1:Y:S01]  /*0390*/  S2UR UR13, SR_CgaCtaId ;  /* 0x00000000000d79c3 */ /* 0x000e620000008800 */
[----:B------:R-:W-:Y:S01]  /*03a0*/  LOP3.LUT R35, R46, 0x8, RZ, 0xfc, !PT ;  /* 0x000000082e237812 */ /* 0x000fe200078efcff */
[----:B------:R-:W-:Y:S01]  /*03b0*/  IMAD.SHL.U32 R2, R48, 0x2, RZ ;  /* 0x0000000230027824 */ /* 0x000fe200078e00ff */
[----:B------:R-:W-:-:S02]  /*03c0*/  LOP3.LUT R51, R46, 0x10, RZ, 0xfc, !PT ;  /* 0x000000102e337812 */ /* 0x000fc400078efcff */
[C---:B------:R-:W-:Y:S01]  /*03d0*/  LOP3.LUT R37, R46.reuse, 0x30, RZ, 0xfc, !PT ;  /* 0x000000302e257812 */ /* 0x040fe200078efcff */
[----:B------:R-:W-:Y:S01]  /*03e0*/  IMAD.SHL.U32 R8, R35, 0x20, RZ ;  /* 0x0000002023087824 */ /* 0x000fe200078e00ff */
[C---:B------:R-:W-:Y:S01]  /*03f0*/  LOP3.LUT R38, R46.reuse, 0x38, RZ, 0xfc, !PT ;  /* 0x000000382e267812 */ /* 0x040fe200078efcff */
[----:B------:R-:W-:Y:S01]  /*0400*/  IMAD.SHL.U32 R12, R51, 0x20, RZ ;  /* 0x00000020330c7824 */ /* 0x000fe200078e00ff */
[C---:B------:R-:W-:Y:S01]  /*0410*/  LOP3.LUT R43, R46.reuse, 0x60, RZ, 0xfc, !PT ;  /* 0x000000602e2b7812 */ /* 0x040fe200078efcff */
[----:B------:R-:W-:Y:S01]  /*0420*/  IMAD.SHL.U32 R22, R37, 0x20, RZ ;  /* 0x0000002025167824 */ /* 0x000fe200078e00ff */
[----:B------:R-:W-:Y:S01]  /*0430*/  LOP3.LUT R3, R46, 0x20, RZ, 0xfc, !PT ;  /* 0x000000202e037812 */ /* 0x000fe200078efcff */
[----:B------:R-:W-:Y:S01]  /*0440*/  IMAD.SHL.U32 R13, R38, 0x20, RZ ;  /* 0x00000020260d7824 */ /* 0x000fe200078e00ff */
[C---:B------:R-:W-:Y:S01]  /*0450*/  LOP3.LUT R36, R46.reuse, 0x28, RZ, 0xfc, !PT ;  /* 0x000000282e247812 */ /* 0x040fe200078efcff */
[----:B------:R-:W-:Y:S01]  /*0460*/  IMAD.SHL.U32 R54, R43, 0x20, RZ ;  /* 0x000000202b367824 */ /* 0x000fe200078e00ff */
[----:B------:R-:W-:Y:S01]  /*0470*/  LOP3.LUT R34, R46, 0x18, RZ, 0xfc, !PT ;  /* 0x000000182e227812 */ /* 0x000fe200078efcff */
[----:B------:R-:W-:Y:S01]  /*0480*/  IMAD.SHL.U32 R16, R3, 0x20, RZ ;  /* 0x0000002003107824 */ /* 0x000fe200078e00ff */
[-C--:B--2---:R-:W-:Y:S01]  /*0490*/  LEA R30, P2, R35, R26.reuse, 0x6 ;  /* 0x0000001a231e7211 */ /* 0x084fe200078430ff */
[----:B------:R-:W-:Y:S01]  /*04a0*/  IMAD.SHL.U32 R18, R36, 0x20, RZ ;  /* 0x0000002024127824 */ /* 0x000fe200078e00ff */
[----:B------:R-:W-:Y:S01]  /*04b0*/  LEA R32, P3, R51, R26, 0x6 ;  /* 0x0000001a33207211 */ /* 0x000fe200078630ff */
[----:B------:R-:W-:Y:S01]  /*04c0*/  IMAD.SHL.U32 R14, R34, 0x20, RZ ;  /* 0x00000020220e7824 */ /* 0x000fe200078e00ff */
[----:B------:R-:W-:-:S02]  /*04d0*/  LEA.HI.X R31, R8, R27, RZ, 0x1, P2 ;  /* 0x0000001b081f7211 */ /* 0x000fc400010f0cff */
[-C--:B------:R-:W-:Y:S01]  /*04e0*/  LEA.HI.X R33, R12, R27.reuse, RZ, 0x1, P3 ;  /* 0x0000001b0c217211 */ /* 0x080fe200018f0cff */
[----:B-1----:R-:W-:Y:S01]  /*04f0*/  ULEA UR14, UR13, UR4, 0x18 ;  /* 0x000000040d0e7291 */ /* 0x002fe2000f8ec0ff */
[-C--:B------:R-:W-:Y:S01]  /*0500*/  LEA R8, P2, R37, R26.reuse, 0x6 ;  /* 0x0000001a25087211 */ /* 0x080fe200078430ff */
[----:B------:R-:W-:Y:S01]  /*0510*/  IMAD.WIDE.U32 R30, R0, 0x2, R30 ;  /* 0x00000002001e7825 */ /* 0x000fe200078e001e */
[-C--:B------:R-:W-:Y:S02]  /*0520*/  LEA R12, P3, R38, R26.reuse, 0x6 ;  /* 0x0000001a260c7211 */ /* 0x080fe400078630ff */
[-C--:B------:R-:W-:Y:S02]  /*0530*/  LEA.HI.X R9, R22, R27.reuse, RZ, 0x1, P2 ;  /* 0x0000001b16097211 */ /* 0x080fe400010f0cff */
[----:B------:R-:W-:Y:S02]  /*0540*/  LEA.HI.X R13, R13, R27, RZ, 0x1, P3 ;  /* 0x0000001b0d0d7211 */ /* 0x000fe400018f0cff */
[----:B------:R-:W-:-:S02]  /*0550*/  LEA R22, P3, R43, R26, 0x6 ;  /* 0x0000001a2b167211 */ /* 0x000fc400078630ff */
[-C--:B------:R-:W-:Y:S02]  /*0560*/  IADD3 R52, P0, PT, R2, R26.reuse, RZ ;  /* 0x0000001a02347210 */ /* 0x080fe40007f1e0ff */
[-C--:B------:R-:W-:Y:S01]  /*0570*/  LEA.HI.X R23, R54, R27.reuse, RZ, 0x1, P3 ;  /* 0x0000001b36177211 */ /* 0x080fe200018f0cff */
[----:B------:R-:W-:Y:S01]  /*0580*/  BAR.SYNC.DEFER_BLOCKING 0x0 ;  /* 0x0000000000007b1d */ /* 0x000fe20000010000 */
[----:B------:R-:W-:Y:S02]  /*0590*/  LEA.HI.X R53, R48, R27, RZ, 0x1, P0 ;  /* 0x0000001b30357211 */ /* 0x000fe400000f0cff */
[----:B------:R-:W-:Y:S02]  /*05a0*/  LEA R4, P5, R3, R26, 0x6 ;  /* 0x0000001a03047211 */ /* 0x000fe400078a30ff */
[----:B------:R-:W-:Y:S01]  /*05b0*/  LOP3.LUT R41, R46, 0x50, RZ, 0xfc, !PT ;  /* 0x000000502e297812 */ /* 0x000fe200078efcff */
[----:B------:R-:W-:Y:S01]  /*05c0*/  IMAD.WIDE.U32 R52, R0, 0x2, R52 ;  /* 0x0000000200347825 */ /* 0x000fe200078e0034 */
[----:B------:R-:W-:-:S02]  /*05d0*/  LOP3.LUT R40, R46, 0x48, RZ, 0xfc, !PT ;  /* 0x000000482e287812 */ /* 0x000fc400078efcff */
[-C--:B------:R-:W-:Y:S01]  /*05e0*/  LEA R6, P6, R36, R26.reuse, 0x6 ;  /* 0x0000001a24067211 */ /* 0x080fe200078c30ff */
[----:B------:R-:W-:Y:S01]  /*05f0*/  IMAD.SHL.U32 R17, R41, 0x20, RZ ;  /* 0x0000002029117824 */ /* 0x000fe200078e00ff */
[----:B------:R-:W-:Y:S01]  /*0600*/  LEA R10, P4, R34, R26, 0x6 ;  /* 0x0000001a220a7211 */ /* 0x000fe200078830ff */
[----:B------:R-:W-:Y:S01]  /*0610*/  IMAD.SHL.U32 R24, R40, 0x20, RZ ;  /* 0x0000002028187824 */ /* 0x000fe200078e00ff */
[-C--:B------:R-:W-:Y:S02]  /*0620*/  LEA.HI.X R5, R16, R27.reuse, RZ, 0x1, P5 ;  /* 0x0000001b10057211 */ /* 0x080fe400028f0cff */
[-C--:B------:R-:W-:Y:S02]  /*0630*/  LEA.HI.X R7, R18, R27.reuse, RZ, 0x1, P6 ;  /* 0x0000001b12077211 */ /* 0x080fe400030f0cff */
[----:B------:R-:W-:Y:S02]  /*0640*/  LEA.HI.X R11, R14, R27, RZ, 0x1, P4 ;  /* 0x0000001b0e0b7211 */ /* 0x000fe400020f0cff */
[----:B------:R-:W-:-:S02]  /*0650*/  LOP3.LUT R42, R46, 0x58, RZ, 0xfc, !PT ;  /* 0x000000582e2a7812 */ /* 0x000fc400078efcff */
[C---:B------:R-:W-:Y:S02]  /*0660*/  LOP3.LUT R39, R46.reuse, 0x40, RZ, 0xfc, !PT ;  /* 0x000000402e277812 */ /* 0x040fe400078efcff */
[----:B------:R-:W-:Y:S01]  /*0670*/  LOP3.LUT R44, R46, 0x68, RZ, 0xfc, !PT ;  /* 0x000000682e2c7812 */ /* 0x000fe200078efcff */
[----:B------:R-:W1:Y:S01]  /*0680*/  LDS R54, [UR14] ;  /* 0x0000000eff367984 */ /* 0x000e620008000800 */
[-C--:B------:R-:W-:Y:S01]  /*0690*/  LEA R16, P6, R41, R26.reuse, 0x6 ;  /* 0x0000001a29107211 */ /* 0x080fe200078c30ff */
[----:B------:R-:W-:Y:S01]  /*06a0*/  IMAD.WIDE.U32 R4, R0, 0x2, R4 ;  /* 0x0000000200047825 */ /* 0x000fe200078e0004 */
[----:B------:R-:W-:Y:S01]  /*06b0*/  LEA R14, P5, R40, R26, 0x6 ;  /* 0x0000001a280e7211 */ /* 0x000fe200078a30ff */
[----:B------:R-:W-:Y:S01]  /*06c0*/  BAR.SYNC.DEFER_BLOCKING 0x0 ;  /* 0x0000000000007b1d */ /* 0x000fe20000010000 */
[-C--:B------:R-:W-:Y:S01]  /*06d0*/  LEA.HI.X R17, R17, R27.reuse, RZ, 0x1, P6 ;  /* 0x0000001b11117211 */ /* 0x080fe200030f0cff */
[----:B------:R-:W-:Y:S01]  /*06e0*/  IMAD.WIDE.U32 R12, R0, 0x2, R12 ;  /* 0x00000002000c7825 */ /* 0x000fe200078e000c */
[----:B------:R-:W-:-:S02]  /*06f0*/  LEA.HI.X R15, R24, R27, RZ, 0x1, P5 ;  /* 0x0000001b180f7211 */ /* 0x000fc400028f0cff */
[CC--:B------:R-:W-:Y:S01]  /*0700*/  LEA R18, P2, R42.reuse, R26.reuse, 0x6 ;  /* 0x0000001a2a127211 */ /* 0x0c0fe200078430ff */
[----:B------:R-:W-:Y:S01]  /*0710*/  IMAD.SHL.U32 R50, R42, 0x20, RZ ;  /* 0x000000202a327824 */ /* 0x000fe200078e00ff */
[----:B------:R-:W-:Y:S01]  /*0720*/  LOP3.LUT R45, R46, 0x70, RZ, 0xfc, !PT ;  /* 0x000000702e2d7812 */ /* 0x000fe200078efcff */
[----:B------:R-:W-:Y:S01]  /*0730*/  IMAD.WIDE.U32 R8, R0, 0x2, R8 ;  /* 0x0000000200087825 */ /* 0x000fe200078e0008 */
[----:B------:R-:W-:Y:S02]  /*0740*/  LOP3.LUT R46, R46, 0x78, RZ, 0xfc, !PT ;  /* 0x000000782e2e7812 */ /* 0x000fe400078efcff */
[CC--:B------:R-:W-:Y:S01]  /*0750*/  LEA R20, P4, R39.reuse, R26.reuse, 0x6 ;  /* 0x0000001a27147211 */ /* 0x0c0fe200078830ff */
[----:B------:R-:W-:Y:S01]  /*0760*/  IMAD.SHL.U32 R28, R39, 0x20, RZ ;  /* 0x00000020271c7824 */ /* 0x000fe200078e00ff */
[----:B------:R-:W-:Y:S01]  /*0770*/  LEA.HI.X R19, R50, R27, RZ, 0x1, P2 ;  /* 0x0000001b32137211 */ /* 0x000fe200010f0cff */
[----:B------:R-:W-:Y:S01]  /*0780*/  IMAD.WIDE.U32 R6, R0, 0x2, R6 ;  /* 0x0000000200067825 */ /* 0x000fe200078e0006 */
[----:B------:R-:W-:-:S02]  /*0790*/  LEA R24, P5, R45, R26, 0x6 ;  /* 0x0000001a2d187211 */ /* 0x000fc400078a30ff */
[-C--:B------:R-:W-:Y:S01]  /*07a0*/  LEA.HI.X R21, R28, R27.reuse, RZ, 0x1, P4 ;  /* 0x0000001b1c157211 */ /* 0x080fe200020f0cff */
[C---:B------:R-:W-:Y:S01]  /*07b0*/  IMAD.SHL.U32 R56, R44.reuse, 0x20, RZ ;  /* 0x000000202c387824 */ /* 0x040fe200078e00ff */
[-C--:B------:R-:W-:Y:S01]  /*07c0*/  LEA R28, P4, R44, R26.reuse, 0x6 ;  /* 0x0000001a2c1c7211 */ /* 0x080fe200078830ff */
[----:B---3--:R-:W5:Y:S01]  /*07d0*/  LDG.E.U16 R52, desc[UR16][R52.64] ;  /* 0x0000001034347981 */ /* 0x008f62000c1e1500 */
[----:B------:R-:W-:Y:S01]  /*07e0*/  IMAD.WIDE.U32 R16, R0, 0x2, R16 ;  /* 0x0000000200107825 */ /* 0x000fe200078e0010 */
[----:B------:R-:W-:Y:S02]  /*07f0*/  LEA R26, P6, R46, R26, 0x6 ;  /* 0x0000001a2e1a7211 */ /* 0x000fe400078c30ff */
[----:B------:R-:W5:Y:S01]  /*0800*/  LDG.E.U16 R4, desc[UR16][R4.64] ;  /* 0x0000001004047981 */ /* 0x000f62000c1e1500 */
[----:B------:R-:W-:Y:S01]  /*0810*/  IMAD.WIDE.U32 R14, R0, 0x2, R14 ;  /* 0x00000002000e7825 */ /* 0x000fe200078e000e */
[----:B------:R-:W-:Y:S02]  /*0820*/  LEA.HI.X R29, R56, R27, RZ, 0x1, P4 ;  /* 0x0000001b381d7211 */ /* 0x000fe400020f0cff */
[----:B------:R-:W5:Y:S01]  /*0830*/  LDG.E.U16 R8, desc[UR16][R8.64] ;  /* 0x0000001008087981 */ /* 0x000f62000c1e1500 */
[----:B------:R-:W-:-:S02]  /*0840*/  IMAD.SHL.U32 R58, R45, 0x20, RZ ;  /* 0x000000202d3a7824 */ /* 0x000fc400078e00ff */
[----:B------:R-:W-:Y:S01]  /*0850*/  IMAD.SHL.U32 R60, R46, 0x20, RZ ;  /* 0x000000202e3c7824 */ /* 0x000fe200078e00ff */
[----:B------:R2:W5:Y:S01]  /*0860*/  LDG.E.U16 R53, desc[UR16][R30.64] ;  /* 0x000000101e357981 */ /* 0x000562000c1e1500 */
[----:B------:R-:W-:Y:S01]  /*0870*/  IMAD.SHL.U32 R50, R35, 0x40, RZ ;  /* 0x0000004023327824 */ /* 0x000fe200078e00ff */
[-C--:B------:R-:W-:Y:S02]  /*0880*/  LEA.HI.X R25, R58, R27.reuse, RZ, 0x1, P5 ;  /* 0x0000001b3a197211 */ /* 0x080fe400028f0cff */
[----:B------:R3:W5:Y:S01]  /*0890*/  LDG.E.U16 R5, desc[UR16][R12.64] ;  /* 0x000000100c057981 */ /* 0x000762000c1e1500 */
[----:B------:R-:W-:Y:S01]  /*08a0*/  IMAD.SHL.U32 R49, R51, 0x40, RZ ;  /* 0x0000004033317824 */ /* 0x000fe200078e00ff */
[----:B------:R-:W-:Y:S02]  /*08b0*/  LEA.HI.X R27, R60, R27, RZ, 0x1, P6 ;  /* 0x0000001b3c1b7211 */ /* 0x000fe400030f0cff */
[----:B------:R-:W5:Y:S01]  /*08c0*/  LDG.E.U16 R6, desc[UR16][R6.64] ;  /* 0x0000001006067981 */ /* 0x000f62000c1e1500 */
[----:B--2---:R-:W3:Y:S03]  /*08d0*/  LDC.64 R30, c[0x0][0x388] ;  /* 0x0000e200ff1e7b82 */ /* 0x004ee60000000a00 */
[----:B------:R2:W5:Y:S01]  /*08e0*/  LDG.E.U16 R9, desc[UR16][R16.64] ;  /* 0x0000001010097981 */ /* 0x000562000c1e1500 */
[----:B------:R-:W-:-:S04]  /*08f0*/  IMAD.WIDE.U32 R10, R0, 0x2, R10 ;  /* 0x00000002000a7825 */ /* 0x000fc800078e000a */
[----:B------:R-:W-:Y:S01]  /*0900*/  IMAD.WIDE.U32 R18, R0, 0x2, R18 ;  /* 0x0000000200127825 */ /* 0x000fe200078e0012 */
[----:B------:R4:W5:Y:S01]  /*0910*/  LDG.E.U16 R7, desc[UR16][R14.64] ;  /* 0x000000100e077981 */ /* 0x000962000c1e1500 */
[----:B-1----:R-:W-:-:S03]  /*0920*/  R2UR UR15, R54 ;  /* 0x00000000360f72ca */ /* 0x002fc600000e0000 */
[----:B------:R-:W5:Y:S01]  /*0930*/  LDG.E.U16 R10, desc[UR16][R10.64] ;  /* 0x000000100a0a7981 */ /* 0x000f62000c1e1500 */
[----:B---3--:R-:W-:-:S03]  /*0940*/  LEA R12, P0, R48, R30, 0x2 ;  /* 0x0000001e300c7211 */ /* 0x008fc600078010ff */
[----:B------:R-:W5:Y:S01]  /*0950*/  LDG.E.U16 R18, desc[UR16][R18.64] ;  /* 0x0000001012127981 */ /* 0x000f62000c1e1500 */
[-C--:B--2---:R-:W-:Y:S02]  /*0960*/  LEA R16, P2, R51, R30.reuse, 0x7 ;  /* 0x0000001e33107211 */ /* 0x084fe400078438ff */
[-C--:B------:R-:W-:Y:S01]  /*0970*/  LEA.HI.X R13, R2, R31.reuse, RZ, 0x1, P0 ;  /* 0x0000001f020d7211 */ /* 0x080fe200000f0cff */
[C---:B------:R-:W-:Y:S01]  /*0980*/  IMAD.SHL.U32 R51, R34.reuse, 0x40, RZ ;  /* 0x0000004022337824 */ /* 0x040fe200078e00ff */
[-C--:B----4-:R-:W-:Y:S02]  /*0990*/  LEA R14, P0, R35, R30.reuse, 0x7 ;  /* 0x0000001e230e7211 */ /* 0x090fe400078038ff */
[----:B------:R-:W-:Y:S01]  /*09a0*/  LEA R30, P3, R34, R30, 0x7 ;  /* 0x0000001e221e7211 */ /* 0x000fe200078638ff */
[----:B------:R-:W-:Y:S01]  /*09b0*/  IMAD.WIDE.U32 R12, R0, 0x2, R12 ;  /* 0x00000002000c7825 */ /* 0x000fe200078e000c */
[-C--:B------:R-:W-:Y:S02]  /*09c0*/  LEA.HI.X R15, R50, R31.reuse, RZ, 0x1, P0 ;  /* 0x0000001f320f7211 */ /* 0x080fe400000f0cff */
[----:B------:R-:W-:-:S02]  /*09d0*/  LEA.HI.X R17, R49, R31, RZ, 0x1, P2 ;  /* 0x0000001f31117211 */ /* 0x000fc400010f0cff */
[----:B------:R-:W-:Y:S01]  /*09e0*/  LEA.HI.X R31, R51, R31, RZ, 0x1, P3 ;  /* 0x0000001f331f7211 */ /* 0x000fe200018f0cff */
[----:B------:R-:W5:Y:S01]  /*09f0*/  LDG.E.U16 R11, desc[UR16][R12.64] ;  /* 0x000000100c0b7981 */ /* 0x000f62000c1e1500 */
[C---:B------:R-:W-:Y:S01]  /*0a00*/  IMAD.WIDE.U32 R32, R0.reuse, 0x2, R32 ;  /* 0x0000000200207825 */ /* 0x040fe200078e0020 */
[----:B------:R-:W-:Y:S02]  /*0a10*/  LOP3.LUT R54, R47, 0xff, RZ, 0xc0, !PT ;  /* 0x000000ff2f367812 */ /* 0x000fe400078ec0ff */
[----:B------:R1:W5:Y:S01]  /*0a20*/  LDG.E.U16 R19, desc[UR16][R12.64+0x40] ;  /* 0x000040100c137981 */ /* 0x000362000c1e1500 */
[----:B------:R-:W-:-:S03]  /*0a30*/  IMAD.WIDE.U32 R20, R0, 0x2, R20 ;  /* 0x0000000200147825 */ /* 0x000fc600078e0014 */
[----:B------:R2:W5:Y:S01]  /*0a40*/  LDG.E.U16 R32, desc[UR16][R32.64] ;  /* 0x0000001020207981 */ /* 0x000562000c1e1500 */
[----:B------:R-:W-:-:S03]  /*0a50*/  IMAD.WIDE.U32 R22, R0, 0x2, R22 ;  /* 0x0000000200167825 */ /* 0x000fc600078e0016 */
[----:B------:R2:W5:Y:S01]  /*0a60*/  LDG.E.U16 R20, desc[UR16][R20.64] ;  /* 0x0000001014147981 */ /* 0x000562000c1e1500 */
[C---:B------:R-:W-:Y:S01]  /*0a70*/  IMAD.WIDE.U32 R28, R0.reuse, 0x2, R28 ;  /* 0x00000002001c7825 */ /* 0x040fe200078e001c */
[----:B-1----:R-:W-:Y:S02]  /*0a80*/  SHF.R.U32.HI R12, RZ, 0x5, R47 ;  /* 0x00000005ff0c7819 */ /* 0x002fe4000001162f */
[----:B------:R2:W5:Y:S01]  /*0a90*/  LDG.E.U16 R22, desc[UR16][R22.64] ;  /* 0x0000001016167981 */ /* 0x000562000c1e1500 */
[----:B------:R-:W-:-:S04]  /*0aa0*/  IMAD.WIDE.U32 R24, R0, 0x2, R24 ;  /* 0x0000000200187825 */ /* 0x000fc800078e0018 */
[----:B------:R-:W-:Y:S01]  /*0ab0*/  IMAD.WIDE.U32 R26, R0, 0x2, R26 ;  /* 0x00000002001a7825 */ /* 0x000fe200078e001a */
[----:B------:R-:W-:Y:S01]  /*0ac0*/  R2UR UR12, R12 ;  /* 0x000000000c0c72ca */ /* 0x000fe200000e0000 */
[----:B------:R2:W5:Y:S02]  /*0ad0*/  LDG.E.U16 R28, desc[UR16][R28.64] ;  /* 0x000000101c1c7981 */ /* 0x000564000c1e1500 */
[----:B------:R-:W-:-:S04]  /*0ae0*/  IMAD.WIDE.U32 R14, R0, 0x2, R14 ;  /* 0x00000002000e7825 */ /* 0x000fc800078e000e */
[C---:B------:R-:W-:Y:S01]  /*0af0*/  IMAD.WIDE.U32 R16, R0.reuse, 0x2, R16 ;  /* 0x0000000200107825 */ /* 0x040fe200078e0010 */
[----:B------:R2:W5:Y:S03]  /*0b00*/  LDG.E.U16 R24, desc[UR16][R24.64] ;  /* 0x0000001018187981 */ /* 0x000566000c1e1500 */
[----:B------:R-:W-:Y:S01]  /*0b10*/  IMAD.WIDE.U32 R30, R0, 0x2, R30 ;  /* 0x00000002001e7825 */ /* 0x000fe200078e001e */
[----:B------:R2:W5:Y:S01]  /*0b20*/  LDG.E.U16 R26, desc[UR16][R26.64] ;  /* 0x000000101a1a7981 */ /* 0x000562000c1e1500 */
[----:B------:R-:W-:Y:S02]  /*0b30*/  SHF.R.U32.HI R13, RZ, 0x2, R47 ;  /* 0x00000002ff0d7819 */ /* 0x000fe4000001162f */
[----:B------:R-:W-:Y:S01]  /*0b40*/  IMAD.SHL.U32 R12, R54, 0x2, RZ ;  /* 0x00000002360c7824 */ /* 0x000fe200078e00ff */
[----:B------:R2:W5:Y:S04]  /*0b50*/  LDG.E.U16 R21, desc[UR16][R14.64] ;  /* 0x000000100e157981 */ /* 0x000568000c1e1500 */
[----:B------:R2:W5:Y:S01]  /*0b60*/  LDG.E.U16 R23, desc[UR16][R14.64+0x40] ;  /* 0x000040100e177981 */ /* 0x000562000c1e1500 */
[----:B------:R-:W-:-:S03]  /*0b70*/  LOP3.LUT R13, R12, 0x30, R13, 0x78, !PT ;  /* 0x000000300c0d7812 */ /* 0x000fc600078e780d */
[----:B------:R2:W5:Y:S04]  /*0b80*/  LDG.E.U16 R25, desc[UR16][R16.64] ;  /* 0x0000001010197981 */ /* 0x000568000c1e1500 */
[----:B------:R2:W5:Y:S04]  /*0b90*/  LDG.E.U16 R27, desc[UR16][R16.64+0x40] ;  /* 0x00004010101b7981 */ /* 0x000568000c1e1500 */
[----:B------:R2:W5:Y:S04]  /*0ba0*/  LDG.E.U16 R29, desc[UR16][R30.64] ;  /* 0x000000101e1d7981 */ /* 0x000568000c1e1500 */
[----:B------:R2:W5:Y:S01]  /*0bb0*/  LDG.E.U16 R33, desc[UR16][R30.64+0x40] ;  /* 0x000040101e217981 */ /* 0x000562000c1e1500 */
[----:B------:R-:W-:Y:S05]  /*0bc0*/  @P1 BRA `(.L_x_5) ;  /* 0x0000000000181947 */ /* 0x000fea0003800000 */
[----:B------:R-:W-:Y:S01]  /*0bd0*/  ELECT P0, URZ, PT ;  /* 0x0000000000ff782f */ /* 0x000fe20003800000 */
[----:B------:R-:W-:Y:S01]  /*0be0*/  IMAD.MOV.U32 R12, RZ, RZ, 0x1 ;  /* 0x00000001ff0c7424 */ /* 0x000fe200078e00ff */
[----:B------:R-:W-:Y:S01]  /*0bf0*/  UMOV UR4, 0x40 ;  /* 0x0000004000047882 */ /* 0x000fe20000000000 */
[----:B------:R-:W-:Y:S01]  /*0c00*/  UVIRTCOUNT.DEALLOC.SMPOOL 0x80 ;  /* 0x000000800000784c */ /* 0x000fe20000000000 */
[----:B------:R-:W-:-:S09]  /*0c10*/  ULEA UR4, UR13, UR4, 0x18 ;  /* 0x000000040d047291 */ /* 0x000fd2000f8ec0ff */
[----:B------:R1:W-:Y:S03]  /*0c20*/  @P0 STS.U8 [UR4], R12 ;  /* 0x0000000cff000988 */ /* 0x0003e60008000004 */
.L_x_5:
[----:B------:R-:W-:Y:S01]  /*0c30*/  LOP3.LUT P2, RZ, R47, 0xff, RZ, 0xc0, !PT ;  /* 0x000000ff2fff7812 */ /* 0x000fe2000784c0ff */
[----:B-1----:R-:W-:Y:S01]  /*0c40*/  IMAD R12, R48, 0x2, R0 ;  /* 0x00000002300c7824 */ /* 0x002fe200078e0200 */
[----:B-----5:R1:W-:Y:S01]  /*0c50*/  STS.U16 [R13+UR14+0x800], R4 ;  /* 0x000800040d007988 */ /* 0x0203e2000800040e */
[----:B------:R-:W-:-:S03]  /*0c60*/  UMOV UR4, 0x1 ;  /* 0x0000000100047882 */ /* 0x000fc60000000000 */
[----:B------:R3:W-:Y:S04]  /*0c70*/  STS.U16 [R13+UR14+0x200], R53 ;  /* 0x000200350d007988 */ /* 0x0007e8000800040e */
[----:B------:R4:W-:Y:S01]  /*0c80*/  STS.U16 [R13+UR14+0xa00], R6 ;  /* 0x000a00060d007988 */ /* 0x0009e2000800040e */
[----:B-1----:R-:W-:Y:S02]  /*0c90*/  IMAD.SHL.U32 R4, R12, 0x2, RZ ;  /* 0x000000020c047824 */ /* 0x002fe400078e00ff */
[----:B------:R-:W-:Y:S01]  /*0ca0*/  VOTEU.ALL UP0, P2 ;  /* 0x0000000000ff7886 */ /* 0x000fe20001000000 */
[----:B------:R-:W-:Y:S01]  /*0cb0*/  VOTEU.ALL UP1, P2 ;  /* 0x0000000000ff7886 */ /* 0x000fe20001020000 */
[----:B------:R1:W-:Y:S01]  /*0cc0*/  STS.U16 [R13+UR14+0x400], R32 ;  /* 0x000400200d007988 */ /* 0x0003e2000800040e */
[----:B---3--:R-:W-:-:S02]  /*0cd0*/  SHF.R.U32.HI R53, RZ, 0x1, R48 ;  /* 0x00000001ff357819 */ /* 0x008fc40000011630 */
[----:B------:R-:W-:-:S04]  /*0ce0*/  @!UP0 UIADD3 UR4, UPT, UPT, -UR4, 0x100000, URZ ;  /* 0x0010000004048890 */ /* 0x000fc8000fffe1ff */
[----:B------:R-:W-:Y:S02]  /*0cf0*/  @!UP0 USHF.L.U32 UR5, UR4, 0xb, URZ ;  /* 0x0000000b04058899 */ /* 0x000fe400080006ff */
[----:B------:R-:W-:Y:S01]  /*0d00*/  @!UP0 USHF.L.U32 UR4, UR4, 0x1, URZ ;  /* 0x0000000104048899 */ /* 0x000fe200080006ff */
[----:B------:R1:W-:Y:S01]  /*0d10*/  STS.U16 [R13+UR14+0x600], R10 ;  /* 0x0006000a0d007988 */ /* 0x0003e2000800040e */
[----:B------:R-:W-:Y:S01]  /*0d20*/  LOP3.LUT R4, R4, R53, RZ, 0x3c, !PT ;  /* 0x0000003504047212 */ /* 0x000fe200078e3cff */
[----:B------:R-:W-:Y:S02]  /*0d30*/  UISETP.NE.U32.AND UP0, UPT, UR12, URZ, UPT ;  /* 0x000000ff0c00728c */ /* 0x000fe4000bf05070 */
[----:B------:R1:W-:Y:S01]  /*0d40*/  STS.U16 [R13+UR14+0xc00], R8 ;  /* 0x000c00080d007988 */ /* 0x0003e2000800040e */
[----:B----4-:R-:W-:-:S03]  /*0d50*/  LOP3.LUT R6, R4, 0x40, RZ, 0x3c, !PT ;  /* 0x0000004004067812 */ /* 0x010fc600078e3cff */
[----:B------:R1:W-:Y:S04]  /*0d60*/  STS.U16 [R13+UR14+0xe00], R5 ;  /* 0x000e00050d007988 */ /* 0x0003e8000800040e */
[----:B------:R1:W-:Y:S04]  /*0d70*/  STS.U16 [R13+UR14+0x1000], R20 ;  /* 0x001000140d007988 */ /* 0x0003e8000800040e */
[----:B------:R1:W-:Y:S04]  /*0d80*/  STS.U16 [R13+UR14+0x1200], R7 ;  /* 0x001200070d007988 */ /* 0x0003e8000800040e */
[----:B------:R1:W-:Y:S04]  /*0d90*/  STS.U16 [R13+UR14+0x1400], R9 ;  /* 0x001400090d007988 */ /* 0x0003e8000800040e */
[----:B------:R1:W-:Y:S04]  /*0da0*/  STS.U16 [R13+UR14+0x1600], R18 ;  /* 0x001600120d007988 */ /* 0x0003e8000800040e */
[----:B------:R1:W-:Y:S04]  /*0db0*/  STS.U16 [R13+UR14+0x1800], R22 ;  /* 0x001800160d007988 */ /* 0x0003e8000800040e */
[----:B------:R1:W-:Y:S04]  /*0dc0*/  STS.U16 [R13+UR14+0x1a00], R28 ;  /* 0x001a001c0d007988 */ /* 0x0003e8000800040e */
[----:B------:R1:W-:Y:S04]  /*0dd0*/  STS.U16 [R13+UR14+0x1c00], R24 ;  /* 0x001c00180d007988 */ /* 0x0003e8000800040e */
[----:B------:R1:W-:Y:S04]  /*0de0*/  STS.U16 [R13+UR14], R52 ;  /* 0x000000340d007988 */ /* 0x0003e8000800040e */
        /* <DEDUP_REMOVED lines=8> */
[----:B------:R1:W-:Y:S01]  /*0e70*/  STS.U16 [R6+UR14+0x2c00], R33 ;  /* 0x002c002106007988 */ /* 0x0003e2000800040e */
[----:B------:R3:W-:Y:S06]  /*0e80*/  MEMBAR.ALL.CTA ;  /* 0x0000000000007992 */ /* 0x0007ec0000008000 */
[----:B---3--:R-:W-:Y:S04]  /*0e90*/  FENCE.VIEW.ASYNC.S ;  /* 0x00000000000073c6 */ /* 0x008fe80000000000 */
[----:B------:R-:W3:Y:S02]  /*0ea0*/  FENCE.VIEW.ASYNC.S ;  /* 0x00000000000073c6 */ /* 0x000ee40000000000 */
[----:B---3--:R1:W3:Y:S02]  /*0eb0*/  @!UP1 SYNCS.EXCH.64 URZ, [UR14+0x3000], UR4 ;  /* 0x003000040eff95b2 */ /* 0x0082e40008000100 */
[----:B---3--:R-:W-:Y:S06]  /*0ec0*/  BAR.SYNC.DEFER_BLOCKING 0x0 ;  /* 0x0000000000007b1d */ /* 0x008fec0000010000 */
[----:B-1----:R-:W-:Y:S05]  /*0ed0*/  BRA.U UP0, `(.L_x_6) ;  /* 0x0000000100587547 */ /* 0x002fea000b800000 */
[----:B------:R-:W-:Y:S02]  /*0ee0*/  UIADD3 UR4, UPT, UPT, UR14, 0x2000, URZ ;  /* 0x000020000e047890 */ /* 0x000fe4000fffe0ff */
[----:B------:R-:W-:Y:S02]  /*0ef0*/  USHF.R.U32.HI UR5, URZ, 0x4, UR14 ;  /* 0x00000004ff057899 */ /* 0x000fe4000801160e */
[----:B------:R-:W-:Y:S02]  /*0f00*/  USHF.R.U32.HI UR6, URZ, 0x4, UR4 ;  /* 0x00000004ff067899 */ /* 0x000fe40008011604 */
[----:B------:R-:W-:Y:S02]  /*0f10*/  USGXT.U32 UR4, UR5, 0xe ;  /* 0x0000000e0504789a */ /* 0x000fe40008000000 */
[----:B------:R-:W-:Y:S01]  /*0f20*/  USGXT.U32 UR6, UR6, 0xe ;  /* 0x0000000e0606789a */ /* 0x000fe20008000000 */
[----:B------:R-:W-:Y:S01]  /*0f30*/  UMOV UR8, 0xfffffffe ;  /* 0xfffffffe00087882 */ /* 0x000fe20000000000 */
[----:B------:R-:W-:Y:S01]  /*0f40*/  UMOV UR9, 0x7fffbfdf ;  /* 0x7fffbfdf00097882 */ /* 0x000fe20000000000 */
[----:B------:R-:W-:Y:S01]  /*0f50*/  UMOV UR10, 0x80 ;  /* 0x00000080000a7882 */ /* 0x000fe20000000000 */
[----:B------:R-:W-:Y:S01]  /*0f60*/  UMOV UR11, 0x40004040 ;  /* 0x40004040000b7882 */ /* 0x000fe20000000000 */
[----:B------:R-:W-:Y:S01]  /*0f70*/  UMOV UR5, URZ ;  /* 0x000000ff00057c82 */ /* 0x000fe20008000000 */
[----:B------:R-:W-:Y:S01]  /*0f80*/  UMOV UR7, URZ ;  /* 0x000000ff00077c82 */ /* 0x000fe20008000000 */
[----:B------:R-:W-:-:S02]  /*0f90*/  UIADD3.64 UR8, UPT, UPT, UR4, -UR8, URZ ;  /* 0x8000000804087297 */ /* 0x000fc4000fffe0ff */
[----:B------:R-:W-:Y:S01]  /*0fa0*/  UIADD3.64 UR10, UPT, UPT, UR6, UR10, URZ ;  /* 0x0000000a060a7297 */ /* 0x000fe2000fffe0ff */
[----:B------:R-:W-:Y:S01]  /*0fb0*/  UMOV UR18, 0x0 ;  /* 0x0000000000127882 */ /* 0x000fe20000000000 */
[----:B------:R-:W-:Y:S01]  /*0fc0*/  UMOV UR19, 0x8110490 ;  /* 0x0811049000137882 */ /* 0x000fe20000000000 */
[----:B------:R-:W-:Y:S01]  /*0fd0*/  UMOV UR5, 0x80004020 ;  /* 0x8000402000057882 */ /* 0x000fe20000000000 */
[----:B------:R-:W-:Y:S01]  /*0fe0*/  UMOV UR7, 0x40004040 ;  /* 0x4000404000077882 */ /* 0x000fe20000000000 */
[----:B------:R-:W-:Y:S01]  /*0ff0*/  UMOV UR20, 0x0 ;  /* 0x0000000000147882 */ /* 0x000fe20000000000 */
[----:B------:R-:W-:Y:S01]  /*1000*/  UMOV UR21, 0x8110490 ;  /* 0x0811049000157882 */ /* 0x000fe20000000000 */
[----:B------:R1:W-:Y:S02]  /*1010*/  UTCHMMA gdesc[UR4], gdesc[UR6], tmem[UR15], tmem[UR18], idesc[UR19], !UPT ;  /* 0x00ff1206040075ea */ /* 0x0003e4000f80000f */
[----:B------:R1:W-:Y:S01]  /*1020*/  UTCHMMA gdesc[UR8], gdesc[UR10], tmem[UR15], tmem[UR20], idesc[UR21], UPT ;  /* 0x00ff140a080075ea */ /* 0x0003e2000b80000f */
[----:B------:R-:W-:-:S02]  /*1030*/  NOP ;  /* 0x0000000000007918 */ /* 0x000fc40000000000 */
.L_x_6:
[----:B------:R-:W-:Y:S01]  /*1040*/  ELECT P0, URZ, PT ;  /* 0x0000000000ff782f */ /* 0x000fe20003800000 */
[----:B-1----:R-:W-:-:S03]  /*1050*/  UIADD3 UR4, UPT, UPT, UR14, 0x3000, URZ ;  /* 0x000030000e047890 */ /* 0x002fc6000fffe0ff */
[----:B------:R-:W-:Y:S01]  /*1060*/  ISETP.LT.U32.AND P0, PT, R54, 0x20, P0 ;  /* 0x000000203600780c */ /* 0x000fe20000701070 */
[----:B------:R-:W-:-:S12]  /*1070*/  UMOV UR5, URZ ;  /* 0x000000ff00057c82 */ /* 0x000fd80008000000 */
[----:B------:R-:W-:Y:S01]  /*1080*/  VOTEU.ANY UP0, P0 ;  /* 0x0000000000ff7886 */ /* 0x000fe20000000100 */
[----:B------:R-:W-:-:S04]  /*1090*/  VOTEU.ANY UP1, P0 ;  /* 0x0000000000ff7886 */ /* 0x000fc80000020100 */
[----:B------:R-:W-:Y:S01]  /*10a0*/  @UP0 UMOV UR6, UR4 ;  /* 0x0000000400060c82 */ /* 0x000fe20008000000 */
[----:B------:R-:W-:Y:S01]  /*10b0*/  USHF.L.U32 UR4, UR12, 0x15, URZ ;  /* 0x000000150c047899 */ /* 0x000fe200080006ff */
[----:B------:R1:W-:Y:S01]  /*10c0*/  @UP1 UTCBAR [UR6], URZ ;  /* 0x000000ff060013e9 */ /* 0x0003e200080000ff */
[----:B------:R-:W-:Y:S01]  /*10d0*/  BAR.SYNC.DEFER_BLOCKING 0x0 ;  /* 0x0000000000007b1d */ /* 0x000fe20000010000 */
[----:B------:R-:W-:Y:S02]  /*10e0*/  USHF.L.U32 UR5, UR12, 0x3, URZ ;  /* 0x000000030c057899 */ /* 0x000fe400080006ff */
[----:B------:R-:W-:Y:S02]  /*10f0*/  ULOP3.LUT UR4, UR4, 0x600000, URZ, 0xc0, !UPT ;  /* 0x0060000004047892 */ /* 0x000fe4000f8ec0ff */
[----:B------:R-:W-:-:S04]  /*1100*/  ULOP3.LUT UR5, UR5, 0x20, URZ, 0xc0, !UPT ;  /* 0x0000002005057892 */ /* 0x000fc8000f8ec0ff */
[----:B------:R-:W-:Y:S01]  /*1110*/  UIADD3 UR4, UPT, UPT, UR5, UR4, UR15 ;  /* 0x0000000405047290 */ /* 0x000fe2000fffe00f */
[----:B------:R-:W3:Y:S02]  /*1120*/  SYNCS.PHASECHK.TRANS64.TRYWAIT P0, [UR14+0x3000], RZ ;  /* 0x003000ffff0075a7 */ /* 0x000ee4000800110e */
[----:B-1-3--:R-:W-:Y:S09]  /*1130*/  @!P0 BRA `(.L_x_7) ;  /* 0x0000000c00048947 */ /* 0x00aff20003800000 */
.L_x_11:
[----:B------:R-:W-:Y:S01]  /*1140*/  BAR.SYNC.DEFER_BLOCKING 0x0 ;  /* 0x0000000000007b1d */ /* 0x000fe20000010000 */
[C---:B------:R-:W-:Y:S01]  /*1150*/  LOP3.LUT R55, R47.reuse, 0x7, RZ, 0xc0, !PT ;  /* 0x000000072f377812 */ /* 0x040fe200078ec0ff */
[C---:B------:R-:W-:Y:S02]  /*1160*/  IMAD.SHL.U32 R52, R47.reuse, 0x100, RZ ;  /* 0x000001002f347824 */ /* 0x040fe400078e00ff */
[----:B------:R-:W-:Y:S02]  /*1170*/  IMAD.SHL.U32 R47, R47, 0x8, RZ ;  /* 0x000000082f2f7824 */ /* 0x000fe400078e00ff */
[----:B------:R-:W-:Y:S01]  /*1180*/  IMAD R57, R55, 0x100, R54 ;  /* 0x0000010037397824 */ /* 0x000fe200078e0236 */
[----:B------:R-:W-:Y:S01]  /*1190*/  LOP3.LUT R52, R52, 0x800, RZ, 0xc0, !PT ;  /* 0x0000080034347812 */ /* 0x000fe200078ec0ff */
[----:B--2---:R-:W1:Y:S01]  /*11a0*/  LDTM.x32 R4, tmem[UR4] ;  /* 0x00000004000479ee */ /* 0x004e6200082c0000 */
[----:B------:R-:W-:Y:S01]  /*11b0*/  IMAD R54, R48, 0x8, R55 ;  /* 0x0000000830367824 */ /* 0x000fe200078e0237 */
[----:B------:R-:W-:Y:S01]  /*11c0*/  LOP3.LUT R47, R47, 0x80, RZ, 0xc0, !PT ;  /* 0x000000802f2f7812 */ /* 0x000fe200078ec0ff */
[----:B------:R-:W-:Y:S01]  /*11d0*/  IMAD.SHL.U32 R48, R57, 0x10, RZ ;  /* 0x0000001039307824 */ /* 0x000fe200078e00ff */
[----:B------:R-:W2:Y:S01]  /*11e0*/  LDCU.64 UR4, c[0x0][0x390] ;  /* 0x00007200ff0477ac */ /* 0x000ea20008000a00 */
[----:B------:R-:W-:Y:S01]  /*11f0*/  IMAD.SHL.U32 R54, R54, 0x10, RZ ;  /* 0x0000001036367824 */ /* 0x000fe200078e00ff */
[----:B------:R-:W-:Y:S01]  /*1200*/  IADD3 R56, PT, PT, R47, UR14, R52 ;  /* 0x0000000e2f387c10 */ /* 0x000fe2000fffe034 */
[----:B------:R-:W-:Y:S01]  /*1210*/  IMAD.SHL.U32 R0, R0, 0x4, RZ ;  /* 0x0000000400007824 */ /* 0x000fe200078e00ff */
[----:B------:R-:W-:-:S02]  /*1220*/  LOP3.LUT R52, R48, 0x10, RZ, 0x3c, !PT ;  /* 0x0000001030347812 */ /* 0x000fc400078e3cff */
[----:B------:R-:W-:Y:S02]  /*1230*/  LOP3.LUT R47, R54, R53, RZ, 0x3c, !PT ;  /* 0x00000035362f7212 */ /* 0x000fe400078e3cff */
[C---:B------:R-:W-:Y:S02]  /*1240*/  LOP3.LUT R53, R48.reuse, 0x20, RZ, 0x3c, !PT ;  /* 0x0000002030357812 */ /* 0x040fe400078e3cff */
[C---:B------:R-:W-:Y:S01]  /*1250*/  LOP3.LUT R54, R48.reuse, 0x30, RZ, 0x3c, !PT ;  /* 0x0000003030367812 */ /* 0x040fe200078e3cff */
[----:B------:R-:W-:Y:S01]  /*1260*/  IMAD.IADD R47, R47, 0x1, R56 ;  /* 0x000000012f2f7824 */ /* 0x000fe200078e0238 */
[----:B------:R-:W1:Y:S01]  /*1270*/  @!P2 SYNCS.CCTL.IV [UR14+0x3000] ;  /* 0x00300000ff00a9b1 */ /* 0x000e62000800000e */
[----:B------:R-:W-:Y:S01]  /*1280*/  NOP ;  /* 0x0000000000007918 */ /* 0x000fe20000000000 */
[----:B-1----:R-:W-:Y:S01]  /*1290*/  BAR.SYNC.DEFER_BLOCKING 0x0 ;  /* 0x0000000000007b1d */ /* 0x002fe20000010000 */
[C---:B------:R-:W-:Y:S02]  /*12a0*/  LOP3.LUT R55, R48.reuse, 0x40, RZ, 0x3c, !PT ;  /* 0x0000004030377812 */ /* 0x040fe400078e3cff */
[----:B------:R-:W-:-:S02]  /*12b0*/  LOP3.LUT R56, R48, 0x50, RZ, 0x3c, !PT ;  /* 0x0000005030387812 */ /* 0x000fc400078e3cff */
[C---:B------:R-:W-:Y:S02]  /*12c0*/  LOP3.LUT R57, R48.reuse, 0x60, RZ, 0x3c, !PT ;  /* 0x0000006030397812 */ /* 0x040fe400078e3cff */
[----:B------:R-:W-:Y:S01]  /*12d0*/  LOP3.LUT R58, R48, 0x70, RZ, 0x3c, !PT ;  /* 0x00000070303a7812 */ /* 0x000fe200078e3cff */
[----:B------:R-:W-:Y:S04]  /*12e0*/  STS.128 [R48+UR14], R4 ;  /* 0x0000000430007988 */ /* 0x000fe80008000c0e */
[----:B------:R1:W-:Y:S04]  /*12f0*/  STS.128 [R52+UR14], R8 ;  /* 0x0000000834007988 */ /* 0x0003e80008000c0e */
[----:B------:R3:W-:Y:S04]  /*1300*/  STS.128 [R53+UR14], R12 ;  /* 0x0000000c35007988 */ /* 0x0007e80008000c0e */
[----:B------:R4:W-:Y:S04]  /*1310*/  STS.128 [R54+UR14], R16 ;  /* 0x0000001036007988 */ /* 0x0009e80008000c0e */
[----:B------:R5:W-:Y:S04]  /*1320*/  STS.128 [R55+UR14], R20 ;  /* 0x0000001437007988 */ /* 0x000be80008000c0e */
[----:B------:R0:W-:Y:S01]  /*1330*/  STS.128 [R56+UR14], R24 ;  /* 0x0000001838007988 */ /* 0x0001e20008000c0e */
[----:B-1----:R-:W-:Y:S01]  /*1340*/  IMAD.SHL.U32 R9, R2, 0x4, RZ ;  /* 0x0000000402097824 */ /* 0x002fe200078e00ff */
[----:B--2---:R-:W-:Y:S01]  /*1350*/  LEA R11, P0, R50, UR4, 0x2 ;  /* 0x00000004320b7c11 */ /* 0x004fe2000f8010ff */
[----:B------:R-:W-:Y:S01]  /*1360*/  IMAD.SHL.U32 R2, R3, 0x40, RZ ;  /* 0x0000004003027824 */ /* 0x000fe200078e00ff */
[----:B------:R1:W-:Y:S01]  /*1370*/  STS.128 [R57+UR14], R28 ;  /* 0x0000001c39007988 */ /* 0x0003e20008000c0e */
[----:B---3--:R-:W-:-:S02]  /*1380*/  LEA R53, P4, R38, UR4, 0x8 ;  /* 0x0000000426357c11 */ /* 0x008fc4000f8840ff */
[----:B------:R-:W-:Y:S01]  /*1390*/  LEA.HI.X R50, R50, UR5, RZ, 0x2, P0 ;  /* 0x0000000532327c11 */ /* 0x000fe200080f14ff */
[----:B------:R2:W-:Y:S01]  /*13a0*/  STS.128 [R58+UR14], R32 ;  /* 0x000000203a007988 */ /* 0x0005e20008000c0e */
[C---:B------:R-:W-:Y:S01]  /*13b0*/  IADD3 R8, P2, P3, R0.reuse, UR4, R9 ;  /* 0x0000000400087c10 */ /* 0x040fe2000fb5e009 */
[C---:B----4-:R-:W-:Y:S01]  /*13c0*/  IMAD.SHL.U32 R18, R39.reuse, 0x40, RZ ;  /* 0x0000004027127824 */ /* 0x050fe200078e00ff */
[----:B------:R-:W-:Y:S01]  /*13d0*/  IADD3 R10, P0, PT, R0, R11, RZ ;  /* 0x0000000b000a7210 */ /* 0x000fe20007f1e0ff */
[----:B------:R-:W-:Y:S01]  /*13e0*/  BAR.SYNC.DEFER_BLOCKING 0x0 ;  /* 0x0000000000007b1d */ /* 0x000fe20000010000 */
[----:B------:R-:W-:Y:S01]  /*13f0*/  IADD3.X R9, PT, PT, RZ, UR5, RZ, P2, P3 ;  /* 0x00000005ff097c10 */ /* 0x000fe200097e64ff */
[----:B-----5:R-:W-:Y:S01]  /*1400*/  IMAD.SHL.U32 R20, R36, 0x40, RZ ;  /* 0x0000004024147824 */ /* 0x020fe200078e00ff */
[----:B------:R-:W-:Y:S01]  /*1410*/  LEA R23, P5, R39, UR4, 0x8 ;  /* 0x0000000427177c11 */ /* 0x000fe2000f8a40ff */
[----:B------:R-:W-:Y:S01]  /*1420*/  IMAD.X R11, RZ, RZ, R50, P0 ;  /* 0x000000ffff0b7224 */ /* 0x000fe200000e0632 */
[----:B0-----:R-:W-:Y:S01]  /*1430*/  LEA R25, P3, R37, UR4, 0x8 ;  /* 0x0000000425197c11 */ /* 0x001fe2000f8640ff */
[----:B------:R-:W-:Y:S01]  /*1440*/  IMAD.SHL.U32 R17, R42, 0x40, RZ ;  /* 0x000000402a117824 */ /* 0x000fe200078e00ff */
[----:B------:R-:W-:Y:S01]  /*1450*/  LEA R27, P2, R36, UR4, 0x8 ;  /* 0x00000004241b7c11 */ /* 0x000fe2000f8440ff */
[----:B------:R-:W-:Y:S01]  /*1460*/  IMAD.SHL.U32 R16, R40, 0x40, RZ ;  /* 0x0000004028107824 */ /* 0x000fe200078e00ff */
[----:B-1----:R-:W-:Y:S01]  /*1470*/  LEA R29, P0, R3, UR4, 0x8 ;  /* 0x00000004031d7c11 */ /* 0x002fe2000f8040ff */
[----:B------:R-:W-:Y:S01]  /*1480*/  IMAD.SHL.U32 R3, R43, 0x40, RZ ;  /* 0x000000402b037824 */ /* 0x000fe200078e00ff */
[----:B------:R-:W-:Y:S01]  /*1490*/  LEA.HI.X R20, R20, UR5, RZ, 0x2, P2 ;  /* 0x0000000514147c11 */ /* 0x000fe200090f14ff */
[----:B--2---:R-:W-:Y:S01]  /*14a0*/  IMAD.SHL.U32 R34, R37, 0x40, RZ ;  /* 0x0000004025227824 */ /* 0x004fe200078e00ff */
[----:B------:R-:W-:Y:S01]  /*14b0*/  LEA R37, P2, R42, UR4, 0x8 ;  /* 0x000000042a257c11 */ /* 0x000fe2000f8440ff */
[----:B------:R-:W-:Y:S01]  /*14c0*/  IMAD.SHL.U32 R32, R38, 0x40, RZ ;  /* 0x0000004026207824 */ /* 0x000fe200078e00ff */
[----:B------:R-:W-:-:S02]  /*14d0*/  LEA R21, P6, R40, UR4, 0x8 ;  /* 0x0000000428157c11 */ /* 0x000fc4000f8c40ff */
[----:B------:R-:W-:Y:S02]  /*14e0*/  LEA.HI.X R34, R34, UR5, RZ, 0x2, P3 ;  /* 0x0000000522227c11 */ /* 0x000fe400098f14ff */
[----:B------:R-:W-:Y:S02]  /*14f0*/  LEA R35, P3, R43, UR4, 0x8 ;  /* 0x000000042b237c11 */ /* 0x000fe4000f8640ff */
[----:B------:R-:W-:Y:S02]  /*1500*/  LEA.HI.X R32, R32, UR5, RZ, 0x2, P4 ;  /* 0x0000000520207c11 */ /* 0x000fe4000a0f14ff */
[----:B------:R-:W-:Y:S01]  /*1510*/  LEA.HI.X R3, R3, UR5, RZ, 0x2, P3 ;  /* 0x0000000503037c11 */ /* 0x000fe200098f14ff */
[----:B------:R-:W0:Y:S01]  /*1520*/  LDSM.16.M88.4 R4, [R47] ;  /* 0x000000002f04783b */ /* 0x000e220000000200 */
[C---:B------:R-:W-:Y:S02]  /*1530*/  LEA R57, P3, R51.reuse, UR4, 0x2 ;  /* 0x0000000433397c11 */ /* 0x040fe4000f8610ff */
[----:B------:R-:W-:Y:S01]  /*1540*/  LEA R33, P4, R44, UR4, 0x8 ;  /* 0x000000042c217c11 */ /* 0x000fe2000f8840ff */
[----:B------:R-:W-:Y:S01]  /*1550*/  LDSM.16.M88.4 R12, [R47+0x200] ;  /* 0x000200002f0c783b */ /* 0x000fe20000000200 */
[----:B------:R-:W-:-:S02]  /*1560*/  LEA.HI.X R51, R51, UR5, RZ, 0x2, P3 ;  /* 0x0000000533337c11 */ /* 0x000fc400098f14ff */
[----:B------:R-:W-:Y:S02]  /*1570*/  LEA.HI.X R17, R17, UR5, RZ, 0x2, P2 ;  /* 0x0000000511117c11 */ /* 0x000fe400090f14ff */
[----:B------:R-:W-:Y:S02]  /*1580*/  IADD3 R52, P3, PT, R0, R27, RZ ;  /* 0x0000001b00347210 */ /* 0x000fe40007f7e0ff */
[----:B------:R-:W-:Y:S02]  /*1590*/  LEA.HI.X R18, R18, UR5, RZ, 0x2, P5 ;  /* 0x0000000512127c11 */ /* 0x000fe4000a8f14ff */
[----:B------:R-:W-:Y:S02]  /*15a0*/  LEA.HI.X R16, R16, UR5, RZ, 0x2, P6 ;  /* 0x0000000510107c11 */ /* 0x000fe4000b0f14ff */
[C---:B------:R-:W-:Y:S01]  /*15b0*/  LEA R19, P5, R45.reuse, UR4, 0x8 ;  /* 0x000000042d137c11 */ /* 0x040fe2000f8a40ff */
[----:B------:R-:W-:-:S05]  /*15c0*/  IMAD.SHL.U32 R45, R45, 0x40, RZ ;  /* 0x000000402d2d7824 */ /* 0x000fca00078e00ff */
[----:B------:R-:W-:Y:S01]  /*15d0*/  LEA.HI.X R45, R45, UR5, RZ, 0x2, P5 ;  /* 0x000000052d2d7c11 */ /* 0x000fe2000a8f14ff */
[----:B0-----:R0:W-:Y:S04]  /*15e0*/  STG.E desc[UR16][R8.64], R4 ;  /* 0x0000000408007986 */ /* 0x0011e8000c101910 */
[----:B------:R1:W-:Y:S04]  /*15f0*/  STG.E desc[UR16][R8.64+0x80], R5 ;  /* 0x0000800508007986 */ /* 0x0003e8000c101910 */
[----:B------:R2:W-:Y:S04]  /*1600*/  STG.E desc[UR16][R10.64], R6 ;  /* 0x000000060a007986 */ /* 0x0005e8000c101910 */
[----:B------:R3:W-:Y:S01]  /*1610*/  STG.E desc[UR16][R10.64+0x80], R7 ;  /* 0x000080070a007986 */ /* 0x0007e2000c101910 */
[----:B0-----:R-:W-:-:S03]  /*1620*/  IADD3 R4, P2, PT, R0, R29, RZ ;  /* 0x0000001d00047210 */ /* 0x001fc60007f5e0ff */
[----:B------:R-:W0:Y:S01]  /*1630*/  LDSM.16.M88.4 R8, [R47+0x100] ;  /* 0x000100002f08783b */ /* 0x000e220000000200 */
[----:B-1----:R-:W-:Y:S01]  /*1640*/  LEA.HI.X R5, R2, UR5, RZ, 0x2, P0 ;  /* 0x0000000502057c11 */ /* 0x002fe200080f14ff */
[----:B------:R-:W-:Y:S01]  /*1650*/  IMAD.SHL.U32 R2, R44, 0x40, RZ ;  /* 0x000000402c027824 */ /* 0x000fe200078e00ff */
[C---:B------:R-:W-:Y:S01]  /*1660*/  LEA R39, P0, R41.reuse, UR4, 0x8 ;  /* 0x0000000429277c11 */ /* 0x040fe2000f8040ff */
[----:B--2---:R-:W-:Y:S01]  /*1670*/  IMAD.SHL.U32 R6, R41, 0x40, RZ ;  /* 0x0000004029067824 */ /* 0x004fe200078e00ff */
[----:B------:R-:W1:Y:S01]  /*1680*/  LDSM.16.M88.4 R28, [R47+0x300] ;  /* 0x000300002f1c783b */ /* 0x000e620000000200 */
[----:B------:R-:W-:Y:S01]  /*1690*/  IMAD.X R5, RZ, RZ, R5, P2 ;  /* 0x000000ffff057224 */ /* 0x000fe200010e0605 */
[----:B------:R-:W-:Y:S02]  /*16a0*/  LEA.HI.X R2, R2, UR5, RZ, 0x2, P4 ;  /* 0x0000000502027c11 */ /* 0x000fe4000a0f14ff */
[----:B------:R-:W-:Y:S02]  /*16b0*/  LEA.HI.X R6, R6, UR5, RZ, 0x2, P0 ;  /* 0x0000000506067c11 */ /* 0x000fe400080f14ff */
[----:B------:R-:W-:-:S02]  /*16c0*/  LEA R55, P0, R49, UR4, 0x2 ;  /* 0x0000000431377c11 */ /* 0x000fc4000f8010ff */
[C---:B------:R-:W-:Y:S02]  /*16d0*/  IADD3 R42, P2, PT, R0.reuse, R23, RZ ;  /* 0x00000017002a7210 */ /* 0x040fe40007f5e0ff */
[----:B------:R-:W-:Y:S02]  /*16e0*/  LEA.HI.X R49, R49, UR5, RZ, 0x2, P0 ;  /* 0x0000000531317c11 */ /* 0x000fe400080f14ff */
[C---:B------:R-:W-:Y:S01]  /*16f0*/  IADD3 R56, P0, PT, R0.reuse, R57, RZ ;  /* 0x0000003900387210 */ /* 0x040fe20007f1e0ff */
[----:B------:R-:W-:Y:S01]  /*1700*/  IMAD.X R43, RZ, RZ, R18, P2 ;  /* 0x000000ffff2b7224 */ /* 0x000fe200010e0612 */
[C---:B------:R-:W-:Y:S02]  /*1710*/  IADD3 R54, P4, PT, R0.reuse, R55, RZ ;  /* 0x0000003700367210 */ /* 0x040fe40007f9e0ff */
[C---:B------:R-:W-:Y:S01]  /*1720*/  IADD3 R18, P2, PT, R0.reuse, R35, RZ ;  /* 0x0000002300127210 */ /* 0x040fe20007f5e0ff */
[----:B------:R-:W-:Y:S01]  /*1730*/  IMAD.X R57, RZ, RZ, R51, P0 ;  /* 0x000000ffff397224 */ /* 0x000fe200000e0633 */
[C---:B------:R-:W-:Y:S01]  /*1740*/  IADD3 R48, P0, PT, R0.reuse, R53, RZ ;  /* 0x0000003500307210 */ /* 0x040fe20007f1e0ff */
[----:B------:R-:W-:Y:S01]  /*1750*/  IMAD.X R53, RZ, RZ, R20, P3 ;  /* 0x000000ffff357224 */ /* 0x000fe200018e0614 */
[C---:B------:R-:W-:Y:S01]  /*1760*/  IADD3 R40, P3, PT, R0.reuse, R21, RZ ;  /* 0x0000001500287210 */ /* 0x040fe20007f7e0ff */
[----:B------:R-:W-:Y:S01]  /*1770*/  IMAD.X R55, RZ, RZ, R49, P4 ;  /* 0x000000ffff377224 */ /* 0x000fe200020e0631 */
[----:B------:R-:W-:Y:S01]  /*1780*/  IADD3 R50, P4, PT, R0, R25, RZ ;  /* 0x0000001900327210 */ /* 0x000fe20007f9e0ff */
[----:B------:R-:W-:Y:S01]  /*1790*/  LDSM.16.M88.4 R20, [R47+0x500] ;  /* 0x000500002f14783b */ /* 0x000fe20000000200 */
[----:B------:R-:W-:Y:S01]  /*17a0*/  IMAD.X R49, RZ, RZ, R32, P0 ;  /* 0x000000ffff317224 */ /* 0x000fe200000e0620 */
[----:B---3--:R-:W-:Y:S01]  /*17b0*/  LEA R7, P6, R46, UR4, 0x8 ;  /* 0x000000042e077c11 */ /* 0x008fe2000f8c40ff */
[----:B------:R-:W-:Y:S01]  /*17c0*/  IMAD.X R41, RZ, RZ, R16, P3 ;  /* 0x000000ffff297224 */ /* 0x000fe200018e0610 */
[----:B------:R-:W2:Y:S01]  /*17d0*/  LDSM.16.M88.4 R24, [R47+0x400] ;  /* 0x000400002f18783b */ /* 0x000ea20000000200 */
[----:B------:R-:W-:Y:S01]  /*17e0*/  IMAD.X R51, RZ, RZ, R34, P4 ;  /* 0x000000ffff337224 */ /* 0x000fe200020e0622 */
[----:B------:R-:W-:Y:S01]  /*17f0*/  IADD3 R16, P3, PT, R0, R33, RZ ;  /* 0x0000002100107210 */ /* 0x000fe20007f7e0ff */
[----:B------:R-:W-:Y:S01]  /*1800*/  IMAD.SHL.U32 R46, R46, 0x40, RZ ;  /* 0x000000402e2e7824 */ /* 0x000fe200078e00ff */
[----:B------:R-:W3:Y:S01]  /*1810*/  LDSM.16.M88.4 R32, [R47+0x600] ;  /* 0x000600002f20783b */ /* 0x000ee20000000200 */
[----:B------:R-:W-:-:S02]  /*1820*/  IADD3 R38, P4, PT, R0, R39, RZ ;  /* 0x0000002700267210 */ /* 0x000fc40007f9e0ff */
[----:B------:R-:W-:Y:S01]  /*1830*/  IADD3 R36, P0, PT, R0, R37, RZ ;  /* 0x0000002500247210 */ /* 0x000fe20007f1e0ff */
[----:B0-----:R-:W-:Y:S01]  /*1840*/  STG.E desc[UR16][R54.64], R8 ;  /* 0x0000000836007986 */ /* 0x001fe2000c101910 */
[----:B------:R-:W-:Y:S01]  /*1850*/  LEA.HI.X R46, R46, UR5, RZ, 0x2, P6 ;  /* 0x000000052e2e7c11 */ /* 0x000fe2000b0f14ff */
[----:B------:R-:W-:Y:S01]  /*1860*/  IMAD.X R39, RZ, RZ, R6, P4 ;  /* 0x000000ffff277224 */ /* 0x000fe200020e0606 */
[C---:B------:R-:W-:Y:S01]  /*1870*/  IADD3 R6, P4, PT, R0.reuse, R19, RZ ;  /* 0x0000001300067210 */ /* 0x040fe20007f9e0ff */
[----:B------:R-:W-:Y:S01]  /*1880*/  STG.E desc[UR16][R54.64+0x80], R9 ;  /* 0x0000800936007986 */ /* 0x000fe2000c101910 */
[----:B------:R-:W-:Y:S01]  /*1890*/  IMAD.X R37, RZ, RZ, R17, P0 ;  /* 0x000000ffff257224 */ /* 0x000fe200000e0611 */
[----:B------:R-:W-:Y:S01]  /*18a0*/  IADD3 R44, P0, PT, R0, R7, RZ ;  /* 0x00000007002c7210 */ /* 0x000fe20007f1e0ff */
[----:B------:R-:W-:Y:S01]  /*18b0*/  IMAD.X R19, RZ, RZ, R3, P2 ;  /* 0x000000ffff137224 */ /* 0x000fe200010e0603 */
[----:B------:R-:W-:Y:S01]  /*18c0*/  STG.E desc[UR16][R56.64], R10 ;  /* 0x0000000a38007986 */ /* 0x000fe2000c101910 */
[----:B------:R-:W-:-:S02]  /*18d0*/  IMAD.X R17, RZ, RZ, R2, P3 ;  /* 0x000000ffff117224 */ /* 0x000fc400018e0602 */
[----:B------:R-:W-:Y:S01]  /*18e0*/  IMAD.X R7, RZ, RZ, R45, P4 ;  /* 0x000000ffff077224 */ /* 0x000fe200020e062d */
[----:B------:R-:W-:Y:S01]  /*18f0*/  STG.E desc[UR16][R56.64+0x80], R11 ;  /* 0x0000800b38007986 */ /* 0x000fe2000c101910 */
[----:B------:R-:W-:-:S03]  /*1900*/  IMAD.X R45, RZ, RZ, R46, P0 ;  /* 0x000000ffff2d7224 */ /* 0x000fc600000e062e */
[----:B------:R-:W0:Y:S04]  /*1910*/  LDSM.16.M88.4 R8, [R47+0x700] ;  /* 0x000700002f08783b */ /* 0x000e280000000200 */
[----:B------:R4:W-:Y:S04]  /*1920*/  STG.E desc[UR16][R4.64], R12 ;  /* 0x0000000c04007986 */ /* 0x0009e8000c101910 */
[----:B------:R4:W-:Y:S04]  /*1930*/  STG.E desc[UR16][R4.64+0x80], R13 ;  /* 0x0000800d04007986 */ /* 0x0009e8000c101910 */
[----:B------:R4:W-:Y:S04]  /*1940*/  STG.E desc[UR16][R52.64], R14 ;  /* 0x0000000e34007986 */ /* 0x0009e8000c101910 */
[----:B------:R4:W-:Y:S04]  /*1950*/  STG.E desc[UR16][R52.64+0x80], R15 ;  /* 0x0000800f34007986 */ /* 0x0009e8000c101910 */
[----:B-1----:R4:W-:Y:S04]  /*1960*/  STG.E desc[UR16][R50.64], R28 ;  /* 0x0000001c32007986 */ /* 0x0029e8000c101910 */
[----:B------:R4:W-:Y:S04]  /*1970*/  STG.E desc[UR16][R50.64+0x80], R29 ;  /* 0x0000801d32007986 */ /* 0x0009e8000c101910 */
[----:B------:R4:W-:Y:S04]  /*1980*/  STG.E desc[UR16][R48.64], R30 ;  /* 0x0000001e30007986 */ /* 0x0009e8000c101910 */
[----:B------:R4:W-:Y:S04]  /*1990*/  STG.E desc[UR16][R48.64+0x80], R31 ;  /* 0x0000801f30007986 */ /* 0x0009e8000c101910 */
[----:B--2---:R4:W-:Y:S04]  /*19a0*/  STG.E desc[UR16][R42.64], R24 ;  /* 0x000000182a007986 */ /* 0x0049e8000c101910 */
[----:B------:R4:W-:Y:S04]  /*19b0*/  STG.E desc[UR16][R42.64+0x80], R25 ;  /* 0x000080192a007986 */ /* 0x0009e8000c101910 */
[----:B------:R4:W-:Y:S04]  /*19c0*/  STG.E desc[UR16][R40.64], R26 ;  /* 0x0000001a28007986 */ /* 0x0009e8000c101910 */
[----:B------:R4:W-:Y:S04]  /*19d0*/  STG.E desc[UR16][R40.64+0x80], R27 ;  /* 0x0000801b28007986 */ /* 0x0009e8000c101910 */
[----:B------:R4:W-:Y:S04]  /*19e0*/  STG.E desc[UR16][R38.64], R20 ;  /* 0x0000001426007986 */ /* 0x0009e8000c101910 */
[----:B------:R4:W-:Y:S04]  /*19f0*/  STG.E desc[UR16][R38.64+0x80], R21 ;  /* 0x0000801526007986 */ /* 0x0009e8000c101910 */
[----:B------:R4:W-:Y:S04]  /*1a00*/  STG.E desc[UR16][R36.64], R22 ;  /* 0x0000001624007986 */ /* 0x0009e8000c101910 */
[----:B------:R4:W-:Y:S04]  /*1a10*/  STG.E desc[UR16][R36.64+0x80], R23 ;  /* 0x0000801724007986 */ /* 0x0009e8000c101910 */
[----:B---3--:R4:W-:Y:S04]  /*1a20*/  STG.E desc[UR16][R18.64], R32 ;  /* 0x0000002012007986 */ /* 0x0089e8000c101910 */
[----:B------:R4:W-:Y:S04]  /*1a30*/  STG.E desc[UR16][R18.64+0x80], R33 ;  /* 0x0000802112007986 */ /* 0x0009e8000c101910 */
[----:B------:R4:W-:Y:S04]  /*1a40*/  STG.E desc[UR16][R16.64], R34 ;  /* 0x0000002210007986 */ /* 0x0009e8000c101910 */
[----:B------:R4:W-:Y:S04]  /*1a50*/  STG.E desc[UR16][R16.64+0x80], R35 ;  /* 0x0000802310007986 */ /* 0x0009e8000c101910 */
[----:B0-----:R4:W-:Y:S04]  /*1a60*/  STG.E desc[UR16][R6.64], R8 ;  /* 0x0000000806007986 */ /* 0x0019e8000c101910 */
[----:B------:R4:W-:Y:S04]  /*1a70*/  STG.E desc[UR16][R6.64+0x80], R9 ;  /* 0x0000800906007986 */ /* 0x0009e8000c101910 */
[----:B------:R4:W-:Y:S04]  /*1a80*/  STG.E desc[UR16][R44.64], R10 ;  /* 0x0000000a2c007986 */ /* 0x0009e8000c101910 */
[----:B------:R4:W-:Y:S01]  /*1a90*/  STG.E desc[UR16][R44.64+0x80], R11 ;  /* 0x0000800b2c007986 */ /* 0x0009e2000c101910 */
[----:B------:R-:W-:Y:S06]  /*1aa0*/  BAR.SYNC.DEFER_BLOCKING 0x0 ;  /* 0x0000000000007b1d */ /* 0x000fec0000010000 */
[----:B------:R-:W-:Y:S05]  /*1ab0*/  @P1 BRA `(.L_x_8) ;  /* 0x00000000009c1947 */ /* 0x000fea0003800000 */
[----:B------:R-:W-:Y:S01]  /*1ac0*/  NOP ;  /* 0x0000000000007918 */ /* 0x000fe20000000000 */
[----:B------:R-:W-:Y:S01]  /*1ad0*/  UMOV UR4, 0x50 ;  /* 0x0000005000047882 */ /* 0x000fe20000000000 */
[----:B------:R-:W-:Y:S01]  /*1ae0*/  IMAD.U32 R0, RZ, RZ, UR15 ;  /* 0x0000000fff007e24 */ /* 0x000fe2000f8e00ff */
[----:B------:R-:W-:Y:S01]  /*1af0*/  ULEA UR13, UR13, UR4, 0x18 ;  /* 0x000000040d0d7291 */ /* 0x000fe2000f8ec0ff */
[----:B------:R-:W-:Y:S02]  /*1b00*/  IMAD.MOV.U32 R3, RZ, RZ, 0x3 ;  /* 0x00000003ff037424 */ /* 0x000fe400078e00ff */
[----:B----4-:R-:W-:Y:S01]  /*1b10*/  IMAD.MOV.U32 R7, RZ, RZ, 0x1 ;  /* 0x00000001ff077424 */ /* 0x010fe200078e00ff */
[----:B------:R-:W-:-:S04]  /*1b20*/  LOP3.LUT R0, R0, 0xffff, RZ, 0xc0, !PT ;  /* 0x0000ffff00007812 */ /* 0x000fc800078ec0ff */
[----:B------:R-:W-:Y:S01]  /*1b30*/  SHF.R.U32.HI R0, RZ, 0x5, R0 ;  /* 0x00000005ff007819 */ /* 0x000fe20000011600 */
[----:B------:R-:W0:Y:S04]  /*1b40*/  LDS R5, [UR13] ;  /* 0x0000000dff057984 */ /* 0x000e280008000800 */
[----:B------:R-:W-:Y:S01]  /*1b50*/  VIADD R2, R0, 0x10 ;  /* 0x0000001000027836 */ /* 0x000fe20000000000 */
[----:B------:R-:W-:-:S04]  /*1b60*/  SHF.L.U32 R0, R3, R0, RZ ;  /* 0x0000000003007219 */ /* 0x000fc800000006ff */
[----:B------:R-:W-:-:S04]  /*1b70*/  SHF.L.U32 R3, R7, R2, RZ ;  /* 0x0000000207037219 */ /* 0x000fc800000006ff */
[----:B------:R-:W-:-:S04]  /*1b80*/  LOP3.LUT R0, R3, R0, RZ, 0xfc, !PT ;  /* 0x0000000003007212 */ /* 0x000fc800078efcff */
[C---:B------:R-:W-:Y:S02]  /*1b90*/  LOP3.LUT R2, R0.reuse, 0xffff, RZ, 0xc0, !PT ;  /* 0x0000ffff00027812 */ /* 0x040fe400078ec0ff */
[----:B0-----:R-:W-:-:S04]  /*1ba0*/  LOP3.LUT R3, R0, 0xffff, R5, 0x80, !PT ;  /* 0x0000ffff00037812 */ /* 0x001fc800078e8005 */
[----:B------:R-:W-:-:S13]  /*1bb0*/  ISETP.NE.AND P0, PT, R3, R2, PT ;  /* 0x000000020300720c */ /* 0x000fda0003f05270 */
[----:B------:R-:W-:Y:S05]  /*1bc0*/  @P0 BRA `(.L_x_9) ;  /* 0x0000000000500947 */ /* 0x000fea0003800000 */
[----:B------:R-:W-:Y:S02]  /*1bd0*/  SHF.R.U32.HI R5, RZ, 0x10, R5 ;  /* 0x00000010ff057819 */ /* 0x000fe40000011605 */
[----:B------:R-:W-:-:S04]  /*1be0*/  SHF.R.U32.HI R2, RZ, 0x10, R0 ;  /* 0x00000010ff027819 */ /* 0x000fc80000011600 */
[----:B------:R-:W-:-:S04]  /*1bf0*/  LOP3.LUT R5, R5, R2, RZ, 0xc0, !PT ;  /* 0x0000000205057212 */ /* 0x000fc800078ec0ff */
[----:B------:R-:W-:-:S13]  /*1c00*/  ISETP.NE.AND P0, PT, R5, R2, PT ;  /* 0x000000020500720c */ /* 0x000fda0003f05270 */
[----:B------:R-:W-:Y:S05]  /*1c10*/  @P0 BRA `(.L_x_10) ;  /* 0x0000000000300947 */ /* 0x000fea0003800000 */
[----:B------:R-:W-:Y:S01]  /*1c20*/  R2UR UR4, R0 ;  /* 0x00000000000472ca */ /* 0x000fe200000e0000 */
[----:B------:R-:W-:Y:S01]  /*1c30*/  VOTEU.ANY UR5, UPT, PT ;  /* 0x0000000000057886 */ /* 0x000fe200038e0100 */
[----:B------:R-:W0:Y:S01]  /*1c40*/  S2R R0, SR_LANEID ;  /* 0x0000000000007919 */ /* 0x000e220000000000 */
[----:B------:R-:W-:-:S10]  /*1c50*/  UFLO.U32 UR5, UR5 ;  /* 0x00000005000572bd */ /* 0x000fd400080e0000 */
[----:B------:R-:W-:-:S06]  /*1c60*/  ULOP3.LUT UR4, URZ, UR4, URZ, 0x33, !UPT ;  /* 0x00000004ff047292 */ /* 0x000fcc000f8e33ff */
[----:B------:R-:W-:-:S04]  /*1c70*/  IMAD.U32 R2, RZ, RZ, UR4 ;  /* 0x00000004ff027e24 */ /* 0x000fc8000f8e00ff */
[----:B------:R-:W1:Y:S02]  /*1c80*/  REDUX UR6, R2 ;  /* 0x00000000020673c4 */ /* 0x000e640000000000 */
[----:B------:R2:W-:Y:S01]  /*1c90*/  UTCATOMSWS.AND URZ, UR4 ;  /* 0x0000000400ff79e3 */ /* 0x0005e20008000000 */
[----:B0-----:R-:W-:Y:S01]  /*1ca0*/  ISETP.EQ.U32.AND P0, PT, R0, UR5, PT ;  /* 0x0000000500007c0c */ /* 0x001fe2000bf02070 */
[----:B-1----:R-:W-:-:S12]  /*1cb0*/  IMAD.U32 R0, RZ, RZ, UR6 ;  /* 0x00000006ff007e24 */ /* 0x002fd8000f8e00ff */
[----:B------:R2:W-:Y:S01]  /*1cc0*/  @P0 ATOMS.AND RZ, [UR13], R0 ;  /* 0x00000000ffff098c */ /* 0x0005e2000a80000d */
[----:B------:R-:W-:Y:S05]  /*1cd0*/  BRA `(.L_x_8) ;  /* 0x0000000000147947 */ /* 0x000fea0003800000 */
.L_x_10:
[----:B------:R-:W-:-:S07]  /*1ce0*/  MOV R2, 0x1d00 ;  /* 0x00001d0000027802 */ /* 0x000fce0000000f00 */
[----:B------:R-:W-:Y:S05]  /*1cf0*/  CALL.REL.NOINC `($__internal_0_$__cuda_sm10x_tcgen05_guardrail_trap_col_being_dealloced_not_returned_by_alloc) ;  /* 0x0000000000207944 */ /* 0x000fea0003c00000 */
[----:B------:R-:W-:Y:S05]  /*1d00*/  BRA `(.L_x_8) ;  /* 0x0000000000087947 */ /* 0x000fea0003800000 */
.L_x_9:
[----:B------:R-:W-:-:S07]  /*1d10*/  MOV R2, 0x1d30 ;  /* 0x00001d3000027802 */ /* 0x000fce0000000f00 */
[----:B------:R-:W-:Y:S05]  /*1d20*/  CALL.REL.NOINC `($__internal_2_$__cuda_sm10x_tcgen05_guardrail_trap_unallocated_columns_being_dealloced) ;  /* 0x00000000002c7944 */ /* 0x000fea0003c00000 */
.L_x_8:
[----:B------:R-:W-:Y:S01]  /*1d30*/  NOP ;  /* 0x0000000000007918 */ /* 0x000fe20000000000 */
[----:B--2---:R-:W-:Y:S05]  /*1d40*/  EXIT ;  /* 0x000000000000794d */ /* 0x004fea0003800000 */
.L_x_7:
[----:B------:R-:W1:Y:S02]  /*1d50*/  SYNCS.PHASECHK.TRANS64.TRYWAIT P0, [UR14+0x3000], RZ ;  /* 0x003000ffff0075a7 */ /* 0x000e64000800110e */
[----:B-1----:R-:W-:Y:S05]  /*1d60*/  @!P0 BRA `(.L_x_7) ;  /* 0xfffffffc00f88947 */ /* 0x002fea000383ffff */
[----:B------:R-:W-:Y:S05]  /*1d70*/  BRA `(.L_x_11) ;  /* 0xfffffff000f07947 */ /* 0x000fea000383ffff */
        .weak           $__internal_0_$__cuda_sm10x_tcgen05_guardrail_trap_col_being_dealloced_not_returned_by_alloc
        .type           $__internal_0_$__cuda_sm10x_tcgen05_guardrail_trap_col_being_dealloced_not_returned_by_alloc,@function
        .size           $__internal_0_$__cuda_sm10x_tcgen05_guardrail_trap_col_being_dealloced_not_returned_by_alloc,($__internal_1_$__cuda_sm10x_tcgen05_guardrail_trap_phase_invalid_during_alloc - $__internal_0_$__cuda_sm10x_tcgen05_guardrail_trap_col_being_dealloced_not_returned_by_alloc)
$__internal_0_$__cuda_sm10x_tcgen05_guardrail_trap_col_being_dealloced_not_returned_by_alloc:
[----:B------:R-:W-:Y:S05]  /*1d80*/  BPT.TRAP 0x1 ;  /* 0x000000040000795c */ /* 0x000fea0000300000 */
[----:B------:R-:W-:-:S04]  /*1d90*/  IMAD.MOV.U32 R3, RZ, RZ, 0x0 ;  /* 0x00000000ff037424 */ /* 0x000fc800078e00ff */
[----:B------:R-:W-:Y:S05]  /*1da0*/  RET.REL.NODEC R2 `(gluon_mma) ;  /* 0xffffffe002947950 */ /* 0x000fea0003c3ffff */
        .weak           $__internal_1_$__cuda_sm10x_tcgen05_guardrail_trap_phase_invalid_during_alloc
        .type           $__internal_1_$__cuda_sm10x_tcgen05_guardrail_trap_phase_invalid_during_alloc,@function
        .size           $__internal_1_$__cuda_sm10x_tcgen05_guardrail_trap_phase_invalid_during_alloc,($__internal_2_$__cuda_sm10x_tcgen05_guardrail_trap_unallocated_columns_being_dealloced - $__internal_1_$__cuda_sm10x_tcgen05_guardrail_trap_phase_invalid_during_alloc)
$__internal_1_$__cuda_sm10x_tcgen05_guardrail_trap_phase_invalid_during_alloc:
[----:B------:R-:W-:Y:S05]  /*1db0*/  BPT.TRAP 0x1 ;  /* 0x000000040000795c */ /* 0x000fea0000300000 */
[----:B------:R-:W-:-:S04]  /*1dc0*/  IMAD.MOV.U32 R3, RZ, RZ, 0x0 ;  /* 0x00000000ff037424 */ /* 0x000fc800078e00ff */
[----:B------:R-:W-:Y:S05]  /*1dd0*/  RET.REL.NODEC R2 `(gluon_mma) ;  /* 0xffffffe002887950 */ /* 0x000fea0003c3ffff */
        .weak           $__internal_2_$__cuda_sm10x_tcgen05_guardrail_trap_unallocated_columns_being_dealloced
        .type           $__internal_2_$__cuda_sm10x_tcgen05_guardrail_trap_unallocated_columns_being_dealloced,@function
        .size           $__internal_2_$__cuda_sm10x_tcgen05_guardrail_trap_unallocated_columns_being_dealloced,(.L_x_15 - $__internal_2_$__cuda_sm10x_tcgen05_guardrail_trap_unallocated_columns_being_dealloced)
$__internal_2_$__cuda_sm10x_tcgen05_guardrail_trap_unallocated_columns_being_dealloced:
[----:B------:R-:W-:Y:S05]  /*1de0*/  BPT.TRAP 0x1 ;  /* 0x000000040000795c */ /* 0x000fea0000300000 */
[----:B------:R-:W-:-:S04]  /*1df0*/  IMAD.MOV.U32 R3, RZ, RZ, 0x0 ;  /* 0x00000000ff037424 */ /* 0x000fc800078e00ff */
[----:B------:R-:W-:Y:S05]  /*1e00*/  RET.REL.NODEC R2 `(gluon_mma) ;  /* 0xffffffe0027c7950 */ /* 0x000fea0003c3ffff */
.L_x_12:
[----:B------:R-:W-:-:S00]  /*1e10*/  BRA `(.L_x_12) ;  /* 0xfffffffc00fc7947 */ /* 0x000fc0000383ffff */
[----:B------:R-:W-:-:S00]  /*1e20*/  NOP ;  /* 0x0000000000007918 */ /* 0x000fc00000000000 */
        /* <DEDUP_REMOVED lines=13> */
.L_x_15:


//--------------------- .nv.shared.gluon_mma      --------------------------
	.section	.nv.shared.gluon_mma,"aw",@nobits
	.sectionflags	@""
	.align	16
	.zero		1024


//--------------------- .nv.shared.reserved.0     --------------------------
	.section	.nv.shared.reserved.0,"aw",@nobits
	.align	8
	.weak		__nv_reservedSMEM_offset_0_alias
	.size		__nv_reservedSMEM_offset_0_alias, 0, 64
	.other		__nv_reservedSMEM_offset_0_alias,@"STO_CUDA_RESERVED_SHARED STV_DEFAULT"
__nv_reservedSMEM_offset_0_alias:
	.zero		0
.nv.shared.reserved.0:
	.zero		64
	.weak		__nv_reservedSMEM_allocation_phase
	.type		__nv_reservedSMEM_allocation_phase,@object
	.size		__nv_reservedSMEM_allocation_phase,(.L_0 - __nv_reservedSMEM_allocation_phase)
__nv_reservedSMEM_allocation_phase:
	.zero		1
.L_0:
	.zero		7
	.weak		__nv_reservedSMEM_devtool_atexit_pc
	.type		__nv_reservedSMEM_devtool_atexit_pc,@object
	.size		__nv_reservedSMEM_devtool_atexit_pc,(__nv_reservedSMEM_allocation_mask - __nv_reservedSMEM_devtool_atexit_pc)
__nv_reservedSMEM_devtool_atexit_pc:
	.zero		8
	.weak		__nv_reservedSMEM_allocation_mask
	.type		__nv_reservedSMEM_allocation_mask,@object
	.size		__nv_reservedSMEM_allocation_mask,(.L_2 - __nv_reservedSMEM_allocation_mask)
__nv_reservedSMEM_allocation_mask:
	.zero		4
.L_2:


//--------------------- .nv.constant0.gluon_mma   --------------------------
	.section	.nv.constant0.gluon_mma,"a",@progbits
	.sectionflags	@""
	.align	4
.nv.constant0.gluon_mma:
	.zero		936


//--------------------- SYMBOLS --------------------------

	.type		.nv.reservedSmem.offset0,@object
	.size		.nv.reservedSmem.offset0,0x4
	.type		.nv.reservedSmem.cap,@object
	.size		.nv.reservedSmem.cap,0x4
